	.target	sm_90a

	.elftype	@"ET_EXEC"


//--------------------- .note.nv.tkinfo           --------------------------
	.section	.note.nv.tkinfo,"",@"SHT_NOTE"
	.sectionflags	@"SHF_NOTE_NV_TKINFO"
	.tkinfo
        /*0018*/ 	.word	0x00000002
        /*0030*/ 	.string	""
        /*0030*/ 	.string	"ptxas"
        /*0030*/ 	.string	"Cuda compilation tools, release 13.0, V13.0.88"
        /*0030*/ 	.string	"Build cuda_13.0.r13.0/compiler.36424714_0"
        /*0030*/ 	.string	"-arch sm_90a -m 64 "



//--------------------- .note.nv.cuinfo           --------------------------
	.section	.note.nv.cuinfo,"",@"SHT_NOTE"
	.sectionflags	@"SHF_NOTE_NV_CUINFO"
        /*0018*/ 	.short	0x0002
        /*001a*/ 	.short	0x005a
        /*001c*/ 	.short	0x0082
	.zero		2


//--------------------- .nv.info                  --------------------------
	.section	.nv.info,"",@"SHT_CUDA_INFO"
	.align	4


	//----- nvinfo : EIATTR_REGCOUNT
	.align		4
        /*0000*/ 	.byte	0x04, 0x2f
        /*0002*/ 	.short	(.L_15 - .L_14)
	.align		4
.L_14:
        /*0004*/ 	.word	index@(_ZN7cutlass13device_kernelINS_4gemm6kernel13GemmUniversalIN4cute5tupleIJiiiiEEENS1_10collective13CollectiveMmaINS1_34MainloopSm90TmaGmmaWarpSpecializedILi8ENS5_IJNS4_1CILi1EEESB_SB_EEENS1_32KernelTmaWarpSpecializedPingpongEEENS5_IJNSA_ILi64EEENSA_ILi384EEENSA_ILi32EEEEEENS_10bfloat16_tENS5_IJlSB_lEEESJ_SK_NS4_8TiledMMAINS4_8MMA_AtomIJNS4_4SM904GMMA28MMA_64x192x16_F32BF16BF16_SSILNSO_5MajorE0ELSQ_0ELNSO_7ScaleInE1ELSR_1EEEEEENS4_6LayoutISC_NS5_IJNSA_ILi0EEESV_SV_EEEEENS5_IJNS4_10UnderscoreESY_SY_EEEEENS4_13SM90_TMA_LOADENS4_14ComposedLayoutINS4_7SwizzleILi2ELi4ELi3EEENS4_18smem_ptr_flag_bitsILi16EEENSU_INS5_IJNSA_ILi8EEESH_EEENS5_IJSH_SB_EEEEEEEvNS4_8identityES11_S1B_vS1C_EENS_8epilogue10collective6detail29Sm90TmaWarpSpecializedAdapterINS1F_15DefaultEpilogueISJ_SK_SK_NS1E_6thread17LinearCombinationISJ_Li1EffLNS1J_9ScaleType4KindE0ELNS_15FloatRoundStyleE2ESJ_EENS1_15EpilogueDefaultEEEEEvvEEEEvNT_6ParamsE)
        /*0008*/ 	.word	0x000000a8


	//----- nvinfo : EIATTR_FRAME_SIZE
	.align		4
.L_15:
        /*000c*/ 	.byte	0x04, 0x11
        /*000e*/ 	.short	(.L_17 - .L_16)
	.align		4
.L_16:
        /*0010*/ 	.word	index@(_ZN7cutlass13device_kernelINS_4gemm6kernel13GemmUniversalIN4cute5tupleIJiiiiEEENS1_10collective13CollectiveMmaINS1_34MainloopSm90TmaGmmaWarpSpecializedILi8ENS5_IJNS4_1CILi1EEESB_SB_EEENS1_32KernelTmaWarpSpecializedPingpongEEENS5_IJNSA_ILi64EEENSA_ILi384EEENSA_ILi32EEEEEENS_10bfloat16_tENS5_IJlSB_lEEESJ_SK_NS4_8TiledMMAINS4_8MMA_AtomIJNS4_4SM904GMMA28MMA_64x192x16_F32BF16BF16_SSILNSO_5MajorE0ELSQ_0ELNSO_7ScaleInE1ELSR_1EEEEEENS4_6LayoutISC_NS5_IJNSA_ILi0EEESV_SV_EEEEENS5_IJNS4_10UnderscoreESY_SY_EEEEENS4_13SM90_TMA_LOADENS4_14ComposedLayoutINS4_7SwizzleILi2ELi4ELi3EEENS4_18smem_ptr_flag_bitsILi16EEENSU_INS5_IJNSA_ILi8EEESH_EEENS5_IJSH_SB_EEEEEEEvNS4_8identityES11_S1B_vS1C_EENS_8epilogue10collective6detail29Sm90TmaWarpSpecializedAdapterINS1F_15DefaultEpilogueISJ_SK_SK_NS1E_6thread17LinearCombinationISJ_Li1EffLNS1J_9ScaleType4KindE0ELNS_15FloatRoundStyleE2ESJ_EENS1_15EpilogueDefaultEEEEEvvEEEEvNT_6ParamsE)
        /*0014*/ 	.word	0x00000000


	//----- nvinfo : EIATTR_MIN_STACK_SIZE
	.align		4
.L_17:
        /*0018*/ 	.byte	0x04, 0x12
        /*001a*/ 	.short	(.L_19 - .L_18)
	.align		4
.L_18:
        /*001c*/ 	.word	index@(_ZN7cutlass13device_kernelINS_4gemm6kernel13GemmUniversalIN4cute5tupleIJiiiiEEENS1_10collective13CollectiveMmaINS1_34MainloopSm90TmaGmmaWarpSpecializedILi8ENS5_IJNS4_1CILi1EEESB_SB_EEENS1_32KernelTmaWarpSpecializedPingpongEEENS5_IJNSA_ILi64EEENSA_ILi384EEENSA_ILi32EEEEEENS_10bfloat16_tENS5_IJlSB_lEEESJ_SK_NS4_8TiledMMAINS4_8MMA_AtomIJNS4_4SM904GMMA28MMA_64x192x16_F32BF16BF16_SSILNSO_5MajorE0ELSQ_0ELNSO_7ScaleInE1ELSR_1EEEEEENS4_6LayoutISC_NS5_IJNSA_ILi0EEESV_SV_EEEEENS5_IJNS4_10UnderscoreESY_SY_EEEEENS4_13SM90_TMA_LOADENS4_14ComposedLayoutINS4_7SwizzleILi2ELi4ELi3EEENS4_18smem_ptr_flag_bitsILi16EEENSU_INS5_IJNSA_ILi8EEESH_EEENS5_IJSH_SB_EEEEEEEvNS4_8identityES11_S1B_vS1C_EENS_8epilogue10collective6detail29Sm90TmaWarpSpecializedAdapterINS1F_15DefaultEpilogueISJ_SK_SK_NS1E_6thread17LinearCombinationISJ_Li1EffLNS1J_9ScaleType4KindE0ELNS_15FloatRoundStyleE2ESJ_EENS1_15EpilogueDefaultEEEEEvvEEEEvNT_6ParamsE)
        /*0020*/ 	.word	0x00000000
.L_19:


//--------------------- .nv.compat                --------------------------
	.section	.nv.compat,"",@"SHT_CUDA_COMPAT_INFO"
	.align	4
        /*0000*/ 	.byte	0x02, 0x09, 0x01, 0x00, 0x02, 0x02, 0x04, 0x00, 0x02, 0x05, 0x05, 0x00, 0x03, 0x07, 0x01, 0x01
        /*0010*/ 	.byte	0x02, 0x03, 0x01, 0x00, 0x02, 0x06, 0x01, 0x00, 0x04, 0x0b, 0x08, 0x00, 0x00, 0x00, 0x00, 0x00
        /*0020*/ 	.byte	0x00, 0x00, 0x00, 0x00


//--------------------- .nv.info._ZN7cutlass13device_kernelINS_4gemm6kernel13GemmUniversalIN4cute5tupleIJiiiiEEENS1_10collective13CollectiveMmaINS1_34MainloopSm90TmaGmmaWarpSpecializedILi8ENS5_IJNS4_1CILi1EEESB_SB_EEENS1_32KernelTmaWarpSpecializedPingpongEEENS5_IJNSA_ILi64EEENSA_ILi384EEENSA_ILi32EEEEEENS_10bfloat16_tENS5_IJlSB_lEEESJ_SK_NS4_8TiledMMAINS4_8MMA_AtomIJNS4_4SM904GMMA28MMA_64x192x16_F32BF16BF16_SSILNSO_5MajorE0ELSQ_0ELNSO_7ScaleInE1ELSR_1EEEEEENS4_6LayoutISC_NS5_IJNSA_ILi0EEESV_SV_EEEEENS5_IJNS4_10UnderscoreESY_SY_EEEEENS4_13SM90_TMA_LOADENS4_14ComposedLayoutINS4_7SwizzleILi2ELi4ELi3EEENS4_18smem_ptr_flag_bitsILi16EEENSU_INS5_IJNSA_ILi8EEESH_EEENS5_IJSH_SB_EEEEEEEvNS4_8identityES11_S1B_vS1C_EENS_8epilogue10collective6detail29Sm90TmaWarpSpecializedAdapterINS1F_15DefaultEpilogueISJ_SK_SK_NS1E_6thread17LinearCombinationISJ_Li1EffLNS1J_9ScaleType4KindE0ELNS_15FloatRoundStyleE2ESJ_EENS1_15EpilogueDefaultEEEEEvvEEEEvNT_6ParamsE --------------------------
	.section	.nv.info._ZN7cutlass13device_kernelINS_4gemm6kernel13GemmUniversalIN4cute5tupleIJiiiiEEENS1_10collective13CollectiveMmaINS1_34MainloopSm90TmaGmmaWarpSpecializedILi8ENS5_IJNS4_1CILi1EEESB_SB_EEENS1_32KernelTmaWarpSpecializedPingpongEEENS5_IJNSA_ILi64EEENSA_ILi384EEENSA_ILi32EEEEEENS_10bfloat16_tENS5_IJlSB_lEEESJ_SK_NS4_8TiledMMAINS4_8MMA_AtomIJNS4_4SM904GMMA28MMA_64x192x16_F32BF16BF16_SSILNSO_5MajorE0ELSQ_0ELNSO_7ScaleInE1ELSR_1EEEEEENS4_6LayoutISC_NS5_IJNSA_ILi0EEESV_SV_EEEEENS5_IJNS4_10UnderscoreESY_SY_EEEEENS4_13SM90_TMA_LOADENS4_14ComposedLayoutINS4_7SwizzleILi2ELi4ELi3EEENS4_18smem_ptr_flag_bitsILi16EEENSU_INS5_IJNSA_ILi8EEESH_EEENS5_IJSH_SB_EEEEEEEvNS4_8identityES11_S1B_vS1C_EENS_8epilogue10collective6detail29Sm90TmaWarpSpecializedAdapterINS1F_15DefaultEpilogueISJ_SK_SK_NS1E_6thread17LinearCombinationISJ_Li1EffLNS1J_9ScaleType4KindE0ELNS_15FloatRoundStyleE2ESJ_EENS1_15EpilogueDefaultEEEEEvvEEEEvNT_6ParamsE,"",@"SHT_CUDA_INFO"
	.sectionflags	@""
	.align	4


	//----- nvinfo : EIATTR_CUDA_API_VERSION
	.align		4
        /*0000*/ 	.byte	0x04, 0x37
        /*0002*/ 	.short	(.L_21 - .L_20)
.L_20:
        /*0004*/ 	.word	0x00000082


	//----- nvinfo : EIATTR_KPARAM_INFO
	.align		4
.L_21:
        /*0008*/ 	.byte	0x04, 0x17
        /*000a*/ 	.short	(.L_23 - .L_22)
.L_22:
        /*000c*/ 	.word	0x00000000
        /*0010*/ 	.short	0x0000
        /*0012*/ 	.short	0x0070
        /*0014*/ 	.byte	0x00, 0xf0, 0x01, 0x10


	//----- nvinfo : EIATTR_SPARSE_MMA_MASK
	.align		4
.L_23:
        /*0018*/ 	.byte	0x03, 0x50
        /*001a*/ 	.short	0x0000


	//----- nvinfo : EIATTR_MAXREG_COUNT
	.align		4
        /*001c*/ 	.byte	0x03, 0x1b
        /*001e*/ 	.short	0x00a8


	//----- nvinfo : EIATTR_NUM_BARRIERS
	.align		4
        /*0020*/ 	.byte	0x02, 0x4c
        /*0022*/ 	.byte	0x01
	.zero		1


	//----- nvinfo : EIATTR_EXTERNS
	.align		4
        /*0024*/ 	.byte	0x04, 0x0f
        /*0026*/ 	.short	(.L_25 - .L_24)


	//   ....[0]....
	.align		4
.L_24:
        /*0028*/ 	.word	index@(__assertfail)


	//----- nvinfo : EIATTR_MERCURY_ISA_VERSION
	.align		4
.L_25:
        /*002c*/ 	.byte	0x03, 0x5f
        /*002e*/ 	.short	0x0101


	//----- nvinfo : EIATTR_INT_WARP_WIDE_INSTR_OFFSETS
	.align		4
        /*0030*/ 	.byte	0x04, 0x31
        /*0032*/ 	.short	(.L_27 - .L_26)


	//   ....[0]....
.L_26:
        /*0034*/ 	.word	0x00000520


	//   ....[1]....
        /*0038*/ 	.word	0x00000540


	//   ....[2]....
        /*003c*/ 	.word	0x000005c0


	//   ....[3]....
        /*0040*/ 	.word	0x000005d0


	//   ....[4]....
        /*0044*/ 	.word	0x000005e0


	//   ....[5]....
        /*0048*/ 	.word	0x00000600


	//   ....[6]....
        /*004c*/ 	.word	0x00000660


	//   ....[7]....
        /*0050*/ 	.word	0x00000680


	//----- nvinfo : EIATTR_COOP_GROUP_MASK_REGIDS
	.align		4
.L_27:
        /*0054*/ 	.byte	0x04, 0x29
        /*0056*/ 	.short	(.L_29 - .L_28)


	//   ....[0]....
.L_28:
        /*0058*/ 	.word	0xffffffff


	//   ....[1]....
        /*005c*/ 	.word	0xffffffff


	//   ....[2]....
        /*0060*/ 	.word	0xffffffff


	//   ....[3]....
        /*0064*/ 	.word	0xffffffff


	//   ....[4]....
        /*0068*/ 	.word	0xffffffff


	//   ....[5]....
        /*006c*/ 	.word	0xffffffff


	//----- nvinfo : EIATTR_COOP_GROUP_INSTR_OFFSETS
	.align		4
.L_29:
        /*0070*/ 	.byte	0x04, 0x28
        /*0072*/ 	.short	(.L_31 - .L_30)


	//   ....[0]....
.L_30:
        /*0074*/ 	.word	0x00000050


	//   ....[1]....
        /*0078*/ 	.word	0x00000080


	//   ....[2]....
        /*007c*/ 	.word	0x00000180


	//   ....[3]....
        /*0080*/ 	.word	0x00000440


	//   ....[4]....
        /*0084*/ 	.word	0x00000480


	//   ....[5]....
        /*0088*/ 	.word	0x000004c0


	//----- nvinfo : EIATTR_REG_RECONFIG
	.align		4
.L_31:
        /*008c*/ 	.byte	0x01, 0x54
	.zero		2


	//----- nvinfo : EIATTR_SYSCALL_OFFSETS
	.align		4
        /*0090*/ 	.byte	0x04, 0x46
        /*0092*/ 	.short	(.L_33 - .L_32)


	//   ....[0]....
.L_32:
        /*0094*/ 	.word	0x00001740


	//----- nvinfo : EIATTR_MBARRIER_INSTR_OFFSETS
	.align		4
.L_33:
        /*0098*/ 	.byte	0x04, 0x39
        /*009a*/ 	.short	(.L_35 - .L_34)


	//   ....[0]....
.L_34:
        /*009c*/ 	.word	0x00000320
        /*00a0*/ 	.word	0x000000ff
        /*00a4*/ 	.word	0x00000000
        /*00a8*/ 	.short	0x0100
        /*00aa*/ 	.byte	0x09
	.zero		1


	//   ....[1]....
        /*00ac*/ 	.word	0x00000330
        /*00b0*/ 	.word	0x000000ff
        /*00b4*/ 	.word	0x00000040
        /*00b8*/ 	.short	0x0100
        /*00ba*/ 	.byte	0x09
	.zero		1


	//   ....[2]....
        /*00bc*/ 	.word	0x00000340
        /*00c0*/ 	.word	0x000000ff
        /*00c4*/ 	.word	0x00000008
        /*00c8*/ 	.short	0x0100
        /*00ca*/ 	.byte	0x09
	.zero		1


	//   ....[3]....
        /*00cc*/ 	.word	0x00000350
        /*00d0*/ 	.word	0x000000ff
        /*00d4*/ 	.word	0x00000048
        /*00d8*/ 	.short	0x0100
        /*00da*/ 	.byte	0x09
	.zero		1


	//   ....[4]....
        /*00dc*/ 	.word	0x00000360
        /*00e0*/ 	.word	0x000000ff
        /*00e4*/ 	.word	0x00000010
        /*00e8*/ 	.short	0x0100
        /*00ea*/ 	.byte	0x09
	.zero		1


	//   ....[5]....
        /*00ec*/ 	.word	0x00000370
        /*00f0*/ 	.word	0x000000ff
        /*00f4*/ 	.word	0x00000050
        /*00f8*/ 	.short	0x0100
        /*00fa*/ 	.byte	0x09
	.zero		1


	//   ....[6]....
        /*00fc*/ 	.word	0x00000380
        /*0100*/ 	.word	0x000000ff
        /*0104*/ 	.word	0x00000018
        /*0108*/ 	.short	0x0100
        /*010a*/ 	.byte	0x09
	.zero		1


	//   ....[7]....
        /*010c*/ 	.word	0x00000390
        /*0110*/ 	.word	0x000000ff
        /*0114*/ 	.word	0x00000058
        /*0118*/ 	.short	0x0100
        /*011a*/ 	.byte	0x09
	.zero		1


	//   ....[8]....
        /*011c*/ 	.word	0x000003a0
        /*0120*/ 	.word	0x000000ff
        /*0124*/ 	.word	0x00000020
        /*0128*/ 	.short	0x0100
        /*012a*/ 	.byte	0x09
	.zero		1


	//   ....[9]....
        /*012c*/ 	.word	0x000003b0
        /*0130*/ 	.word	0x000000ff
        /*0134*/ 	.word	0x00000060
        /*0138*/ 	.short	0x0100
        /*013a*/ 	.byte	0x09
	.zero		1


	//   ....[10]....
        /*013c*/ 	.word	0x000003c0
        /*0140*/ 	.word	0x000000ff
        /*0144*/ 	.word	0x00000028
        /*0148*/ 	.short	0x0100
        /*014a*/ 	.byte	0x09
	.zero		1


	//   ....[11]....
        /*014c*/ 	.word	0x000003d0
        /*0150*/ 	.word	0x000000ff
        /*0154*/ 	.word	0x00000068
        /*0158*/ 	.short	0x0100
        /*015a*/ 	.byte	0x09
	.zero		1


	//   ....[12]....
        /*015c*/ 	.word	0x000003e0
        /*0160*/ 	.word	0x000000ff
        /*0164*/ 	.word	0x00000030
        /*0168*/ 	.short	0x0100
        /*016a*/ 	.byte	0x09
	.zero		1


	//   ....[13]....
        /*016c*/ 	.word	0x000003f0
        /*0170*/ 	.word	0x000000ff
        /*0174*/ 	.word	0x00000070
        /*0178*/ 	.short	0x0100
        /*017a*/ 	.byte	0x09
	.zero		1


	//   ....[14]....
        /*017c*/ 	.word	0x00000400
        /*0180*/ 	.word	0x000000ff
        /*0184*/ 	.word	0x00000038
        /*0188*/ 	.short	0x0100
        /*018a*/ 	.byte	0x09
	.zero		1


	//   ....[15]....
        /*018c*/ 	.word	0x00000410
        /*0190*/ 	.word	0x000000ff
        /*0194*/ 	.word	0x00000078
        /*0198*/ 	.short	0x0100
        /*019a*/ 	.byte	0x09
	.zero		1


	//   ....[16]....
        /*019c*/ 	.word	0x000006a0
        /*01a0*/ 	.word	0x000000ff
        /*01a4*/ 	.word	0x000000b0
        /*01a8*/ 	.short	0x0100
        /*01aa*/ 	.byte	0x09
	.zero		1


	//   ....[17]....
        /*01ac*/ 	.word	0x000006b0
        /*01b0*/ 	.word	0x000000ff
        /*01b4*/ 	.word	0x000000b8
        /*01b8*/ 	.short	0x0100
        /*01ba*/ 	.byte	0x09
	.zero		1


	//   ....[18]....
        /*01bc*/ 	.word	0x00000700
        /*01c0*/ 	.word	0x000000ff
        /*01c4*/ 	.word	0x00000090
        /*01c8*/ 	.short	0x0100
        /*01ca*/ 	.byte	0x0a
	.zero		1


	//   ....[19]....
        /*01cc*/ 	.word	0x00000720
        /*01d0*/ 	.word	0x000000ff
        /*01d4*/ 	.word	0x00000098
        /*01d8*/ 	.short	0x0100
        /*01da*/ 	.byte	0x0a
	.zero		1


	//   ....[20]....
        /*01dc*/ 	.word	0x00000730
        /*01e0*/ 	.word	0x000000ff
        /*01e4*/ 	.word	0x000000a0
        /*01e8*/ 	.short	0x0100
        /*01ea*/ 	.byte	0x0a
	.zero		1


	//   ....[21]....
        /*01ec*/ 	.word	0x00000740
        /*01f0*/ 	.word	0x000000ff
        /*01f4*/ 	.word	0x000000a8
        /*01f8*/ 	.short	0x0100
        /*01fa*/ 	.byte	0x0a
	.zero		1


	//   ....[22]....
        /*01fc*/ 	.word	0x00001620
        /*0200*/ 	.word	0x000000dc
        /*0204*/ 	.word	0x00000000
        /*0208*/ 	.short	0x010a
        /*020a*/ 	.byte	0x32
	.zero		1


	//   ....[23]....
        /*020c*/ 	.word	0x000017e0
        /*0210*/ 	.word	0x00000003
        /*0214*/ 	.word	0x00000000
        /*0218*/ 	.short	0x010a
        /*021a*/ 	.byte	0x3f
	.zero		1


	//   ....[24]....
        /*021c*/ 	.word	0x00001840
        /*0220*/ 	.word	0x00000003
        /*0224*/ 	.word	0x00000000
        /*0228*/ 	.short	0x010a
        /*022a*/ 	.byte	0x3f
	.zero		1


	//   ....[25]....
        /*022c*/ 	.word	0x00001b60
        /*0230*/ 	.word	0x000000ff
        /*0234*/ 	.word	0x00000000
        /*0238*/ 	.short	0x010a
        /*023a*/ 	.byte	0x04
	.zero		1


	//   ....[26]....
        /*023c*/ 	.word	0x00001ba0
        /*0240*/ 	.word	0x000000ff
        /*0244*/ 	.word	0x00000000
        /*0248*/ 	.short	0x010a
        /*024a*/ 	.byte	0x04
	.zero		1


	//   ....[27]....
        /*024c*/ 	.word	0x00001dd0
        /*0250*/ 	.word	0x000000ff
        /*0254*/ 	.word	0x00000000
        /*0258*/ 	.short	0x0101
        /*025a*/ 	.byte	0x04
	.zero		1


	//   ....[28]....
        /*025c*/ 	.word	0x00001ed0
        /*0260*/ 	.word	0x00000003
        /*0264*/ 	.word	0x00000000
        /*0268*/ 	.short	0x0101
        /*026a*/ 	.byte	0x31
	.zero		1


	//   ....[29]....
        /*026c*/ 	.word	0x00001f90
        /*0270*/ 	.word	0x000000ff
        /*0274*/ 	.word	0x00000000
        /*0278*/ 	.short	0x0101
        /*027a*/ 	.byte	0x04
	.zero		1


	//   ....[30]....
        /*027c*/ 	.word	0x00002060
        /*0280*/ 	.word	0x000000dc
        /*0284*/ 	.word	0x00000010
        /*0288*/ 	.short	0x010a
        /*028a*/ 	.byte	0x32
	.zero		1


	//   ....[31]....
        /*028c*/ 	.word	0x00010e70
        /*0290*/ 	.word	0x00000000
        /*0294*/ 	.word	0x00000000
        /*0298*/ 	.short	0x0101
        /*029a*/ 	.byte	0x31
	.zero		1


	//   ....[32]....
        /*029c*/ 	.word	0x00011850
        /*02a0*/ 	.word	0x00000007
        /*02a4*/ 	.word	0x00000040
        /*02a8*/ 	.short	0x010a
        /*02aa*/ 	.byte	0x3f
	.zero		1


	//   ....[33]....
        /*02ac*/ 	.word	0x00011bf0
        /*02b0*/ 	.word	0x00000003
        /*02b4*/ 	.word	0x000000b8
        /*02b8*/ 	.short	0x0101
        /*02ba*/ 	.byte	0x3f
	.zero		1


	//   ....[34]....
        /*02bc*/ 	.word	0x00012360
        /*02c0*/ 	.word	0x00000007
        /*02c4*/ 	.word	0x00000000
        /*02c8*/ 	.short	0x010a
        /*02ca*/ 	.byte	0x3f
	.zero		1


	//   ....[35]....
        /*02cc*/ 	.word	0x000123e0
        /*02d0*/ 	.word	0x00000009
        /*02d4*/ 	.word	0x00000000
        /*02d8*/ 	.short	0x010a
        /*02da*/ 	.byte	0x3f
	.zero		1


	//   ....[36]....
        /*02dc*/ 	.word	0x00012470
        /*02e0*/ 	.word	0x00000006
        /*02e4*/ 	.word	0x00000000
        /*02e8*/ 	.short	0x010a
        /*02ea*/ 	.byte	0x3f
	.zero		1


	//   ....[37]....
        /*02ec*/ 	.word	0x00012500
        /*02f0*/ 	.word	0x00000009
        /*02f4*/ 	.word	0x00000000
        /*02f8*/ 	.short	0x010a
        /*02fa*/ 	.byte	0x3f
	.zero		1


	//   ....[38]....
        /*02fc*/ 	.word	0x00012590
        /*0300*/ 	.word	0x00000006
        /*0304*/ 	.word	0x00000000
        /*0308*/ 	.short	0x010a
        /*030a*/ 	.byte	0x3f
	.zero		1


	//   ....[39]....
        /*030c*/ 	.word	0x00012620
        /*0310*/ 	.word	0x00000009
        /*0314*/ 	.word	0x00000000
        /*0318*/ 	.short	0x010a
        /*031a*/ 	.byte	0x3f
	.zero		1


	//   ....[40]....
        /*031c*/ 	.word	0x000126b0
        /*0320*/ 	.word	0x00000006
        /*0324*/ 	.word	0x00000000
        /*0328*/ 	.short	0x010a
        /*032a*/ 	.byte	0x3f
	.zero		1


	//   ....[41]....
        /*032c*/ 	.word	0x00012740
        /*0330*/ 	.word	0x00000003
        /*0334*/ 	.word	0x00000000
        /*0338*/ 	.short	0x010a
        /*033a*/ 	.byte	0x3f
	.zero		1


	//   ....[42]....
        /*033c*/ 	.word	0x000127b0
        /*0340*/ 	.word	0x00000000
        /*0344*/ 	.word	0x00000000
        /*0348*/ 	.short	0x010a
        /*034a*/ 	.byte	0x3f
	.zero		1


	//   ....[43]....
        /*034c*/ 	.word	0x00012800
        /*0350*/ 	.word	0x00000003
        /*0354*/ 	.word	0x00000000
        /*0358*/ 	.short	0x010a
        /*035a*/ 	.byte	0x3f
	.zero		1


	//   ....[44]....
        /*035c*/ 	.word	0x00012860
        /*0360*/ 	.word	0x00000004
        /*0364*/ 	.word	0x00000000
        /*0368*/ 	.short	0x010a
        /*036a*/ 	.byte	0x3f
	.zero		1


	//   ....[45]....
        /*036c*/ 	.word	0x000128c0
        /*0370*/ 	.word	0x00000000
        /*0374*/ 	.word	0x00000010
        /*0378*/ 	.short	0x010a
        /*037a*/ 	.byte	0x3f
	.zero		1


	//   ....[46]....
        /*037c*/ 	.word	0x00012990
        /*0380*/ 	.word	0x00000007
        /*0384*/ 	.word	0x00000040
        /*0388*/ 	.short	0x010a
        /*038a*/ 	.byte	0x3f
	.zero		1


	//   ....[47]....
        /*038c*/ 	.word	0x00012a60
        /*0390*/ 	.word	0x00000007
        /*0394*/ 	.word	0x00000000
        /*0398*/ 	.short	0x010a
        /*039a*/ 	.byte	0x3f
	.zero		1


	//   ....[48]....
        /*039c*/ 	.word	0x00012ab0
        /*03a0*/ 	.word	0x00000009
        /*03a4*/ 	.word	0x00000000
        /*03a8*/ 	.short	0x010a
        /*03aa*/ 	.byte	0x3f
	.zero		1


	//   ....[49]....
        /*03ac*/ 	.word	0x00012b00
        /*03b0*/ 	.word	0x00000006
        /*03b4*/ 	.word	0x00000000
        /*03b8*/ 	.short	0x010a
        /*03ba*/ 	.byte	0x3f
	.zero		1


	//   ....[50]....
        /*03bc*/ 	.word	0x00012b50
        /*03c0*/ 	.word	0x00000009
        /*03c4*/ 	.word	0x00000000
        /*03c8*/ 	.short	0x010a
        /*03ca*/ 	.byte	0x3f
	.zero		1


	//   ....[51]....
        /*03cc*/ 	.word	0x00012ba0
        /*03d0*/ 	.word	0x00000006
        /*03d4*/ 	.word	0x00000000
        /*03d8*/ 	.short	0x010a
        /*03da*/ 	.byte	0x3f
	.zero		1


	//   ....[52]....
        /*03dc*/ 	.word	0x00012bf0
        /*03e0*/ 	.word	0x00000009
        /*03e4*/ 	.word	0x00000000
        /*03e8*/ 	.short	0x010a
        /*03ea*/ 	.byte	0x3f
	.zero		1


	//   ....[53]....
        /*03ec*/ 	.word	0x00012c40
        /*03f0*/ 	.word	0x00000006
        /*03f4*/ 	.word	0x00000000
        /*03f8*/ 	.short	0x010a
        /*03fa*/ 	.byte	0x3f
	.zero		1


	//----- nvinfo : EIATTR_NUM_MBARRIERS
	.align		4
.L_35:
        /*03fc*/ 	.byte	0x03, 0x38
        /*03fe*/ 	.short	0x0016


	//----- nvinfo : EIATTR_EXIT_INSTR_OFFSETS
	.align		4
        /*0400*/ 	.byte	0x04, 0x1c
        /*0402*/ 	.short	(.L_37 - .L_36)


	//   ....[0]....
.L_36:
        /*0404*/ 	.word	0x00001300


	//   ....[1]....
        /*0408*/ 	.word	0x00001360


	//   ....[2]....
        /*040c*/ 	.word	0x00011580


	//   ....[3]....
        /*0410*/ 	.word	0x000115b0


	//   ....[4]....
        /*0414*/ 	.word	0x00012790


	//----- nvinfo : EIATTR_MAX_THREADS
	.align		4
.L_37:
        /*0418*/ 	.byte	0x04, 0x05
        /*041a*/ 	.short	(.L_39 - .L_38)
.L_38:
        /*041c*/ 	.word	0x00000180
        /*0420*/ 	.word	0x00000001
        /*0424*/ 	.word	0x00000001


	//----- nvinfo : EIATTR_CRS_STACK_SIZE
	.align		4
.L_39:
        /*0428*/ 	.byte	0x04, 0x1e
        /*042a*/ 	.short	(.L_41 - .L_40)
.L_40:
        /*042c*/ 	.word	0x00000000


	//----- nvinfo : EIATTR_CBANK_PARAM_SIZE
	.align		4
.L_41:
        /*0430*/ 	.byte	0x03, 0x19
        /*0432*/ 	.short	0x0470


	//----- nvinfo : EIATTR_PARAM_CBANK
	.align		4
        /*0434*/ 	.byte	0x04, 0x0a
        /*0436*/ 	.short	(.L_43 - .L_42)
	.align		4
.L_42:
        /*0438*/ 	.word	index@(.nv.constant0._ZN7cutlass13device_kernelINS_4gemm6kernel13GemmUniversalIN4cute5tupleIJiiiiEEENS1_10collective13CollectiveMmaINS1_34MainloopSm90TmaGmmaWarpSpecializedILi8ENS5_IJNS4_1CILi1EEESB_SB_EEENS1_32KernelTmaWarpSpecializedPingpongEEENS5_IJNSA_ILi64EEENSA_ILi384EEENSA_ILi32EEEEEENS_10bfloat16_tENS5_IJlSB_lEEESJ_SK_NS4_8TiledMMAINS4_8MMA_AtomIJNS4_4SM904GMMA28MMA_64x192x16_F32BF16BF16_SSILNSO_5MajorE0ELSQ_0ELNSO_7ScaleInE1ELSR_1EEEEEENS4_6LayoutISC_NS5_IJNSA_ILi0EEESV_SV_EEEEENS5_IJNS4_10UnderscoreESY_SY_EEEEENS4_13SM90_TMA_LOADENS4_14ComposedLayoutINS4_7SwizzleILi2ELi4ELi3EEENS4_18smem_ptr_flag_bitsILi16EEENSU_INS5_IJNSA_ILi8EEESH_EEENS5_IJSH_SB_EEEEEEEvNS4_8identityES11_S1B_vS1C_EENS_8epilogue10collective6detail29Sm90TmaWarpSpecializedAdapterINS1F_15DefaultEpilogueISJ_SK_SK_NS1E_6thread17LinearCombinationISJ_Li1EffLNS1J_9ScaleType4KindE0ELNS_15FloatRoundStyleE2ESJ_EENS1_15EpilogueDefaultEEEEEvvEEEEvNT_6ParamsE)
        /*043c*/ 	.short	0x0210
        /*043e*/ 	.short	0x0470


	//----- nvinfo : EIATTR_SW_WAR
	.align		4
.L_43:
        /*0440*/ 	.byte	0x04, 0x36
        /*0442*/ 	.short	(.L_45 - .L_44)
.L_44:
        /*0444*/ 	.word	0x00000008
.L_45:


//--------------------- .nv.callgraph             --------------------------
	.section	.nv.callgraph,"",@"SHT_CUDA_CALLGRAPH"
	.align	4
	.sectionentsize	8
	.align		4
        /*0000*/ 	.word	0x00000000
	.align		4
        /*0004*/ 	.word	0xffffffff
	.align		4
        /*0008*/ 	.word	index@(_ZN7cutlass13device_kernelINS_4gemm6kernel13GemmUniversalIN4cute5tupleIJiiiiEEENS1_10collective13CollectiveMmaINS1_34MainloopSm90TmaGmmaWarpSpecializedILi8ENS5_IJNS4_1CILi1EEESB_SB_EEENS1_32KernelTmaWarpSpecializedPingpongEEENS5_IJNSA_ILi64EEENSA_ILi384EEENSA_ILi32EEEEEENS_10bfloat16_tENS5_IJlSB_lEEESJ_SK_NS4_8TiledMMAINS4_8MMA_AtomIJNS4_4SM904GMMA28MMA_64x192x16_F32BF16BF16_SSILNSO_5MajorE0ELSQ_0ELNSO_7ScaleInE1ELSR_1EEEEEENS4_6LayoutISC_NS5_IJNSA_ILi0EEESV_SV_EEEEENS5_IJNS4_10UnderscoreESY_SY_EEEEENS4_13SM90_TMA_LOADENS4_14ComposedLayoutINS4_7SwizzleILi2ELi4ELi3EEENS4_18smem_ptr_flag_bitsILi16EEENSU_INS5_IJNSA_ILi8EEESH_EEENS5_IJSH_SB_EEEEEEEvNS4_8identityES11_S1B_vS1C_EENS_8epilogue10collective6detail29Sm90TmaWarpSpecializedAdapterINS1F_15DefaultEpilogueISJ_SK_SK_NS1E_6thread17LinearCombinationISJ_Li1EffLNS1J_9ScaleType4KindE0ELNS_15FloatRoundStyleE2ESJ_EENS1_15EpilogueDefaultEEEEEvvEEEEvNT_6ParamsE)
	.align		4
        /*000c*/ 	.word	index@(__assertfail)
	.align		4
        /*0010*/ 	.word	0x00000000
	.align		4
        /*0014*/ 	.word	0xfffffffe
	.align		4
        /*0018*/ 	.word	0x00000000
	.align		4
        /*001c*/ 	.word	0xfffffffd
	.align		4
        /*0020*/ 	.word	0x00000000
	.align		4
        /*0024*/ 	.word	0xfffffffc


//--------------------- .nv.constant4             --------------------------
	.section	.nv.constant4,"a",@progbits
	.align	8
	.align		8
.nv.constant4:
        /*0000*/ 	.dword	__assertfail
	.align		8
        /*0008*/ 	.dword	__unnamed_1
	.align		8
        /*0010*/ 	.dword	_ZN39_INTERNAL_33e8d989_4_k_cu_257b682d_51244cuda3std3__45__cpo5beginE
	.align		8
        /*0018*/ 	.dword	_ZN39_INTERNAL_33e8d989_4_k_cu_257b682d_51244cuda3std3__45__cpo3endE
	.align		8
        /*0020*/ 	.dword	_ZN39_INTERNAL_33e8d989_4_k_cu_257b682d_51244cuda3std3__45__cpo6cbeginE
	.align		8
        /*0028*/ 	.dword	_ZN39_INTERNAL_33e8d989_4_k_cu_257b682d_51244cuda3std3__45__cpo4cendE
	.align		8
        /*0030*/ 	.dword	_ZN39_INTERNAL_33e8d989_4_k_cu_257b682d_51244cuda3std3__441_GLOBAL__N__33e8d989_4_k_cu_257b682d_51246ignoreE
	.align		8
        /*0038*/ 	.dword	_ZN39_INTERNAL_33e8d989_4_k_cu_257b682d_51244cuda3std3__419piecewise_constructE
	.align		8
        /*0040*/ 	.dword	_ZN39_INTERNAL_33e8d989_4_k_cu_257b682d_51244cuda3std3__48in_placeE
	.align		8
        /*0048*/ 	.dword	_ZN39_INTERNAL_33e8d989_4_k_cu_257b682d_51244cuda3std6ranges3__45__cpo4swapE
	.align		8
        /*0050*/ 	.dword	_ZN39_INTERNAL_33e8d989_4_k_cu_257b682d_51244cuda3std6ranges3__45__cpo9iter_moveE
	.align		8
        /*0058*/ 	.dword	_ZN39_INTERNAL_33e8d989_4_k_cu_257b682d_51244cute7productE
	.align		8
        /*0060*/ 	.dword	_ZN39_INTERNAL_33e8d989_4_k_cu_257b682d_51244cute1_E
	.align		8
        /*0068*/ 	.dword	$str$22
	.align		8
        /*0070*/ 	.dword	$str$23


//--------------------- .text._ZN7cutlass13device_kernelINS_4gemm6kernel13GemmUniversalIN4cute5tupleIJiiiiEEENS1_10collective13CollectiveMmaINS1_34MainloopSm90TmaGmmaWarpSpecializedILi8ENS5_IJNS4_1CILi1EEESB_SB_EEENS1_32KernelTmaWarpSpecializedPingpongEEENS5_IJNSA_ILi64EEENSA_ILi384EEENSA_ILi32EEEEEENS_10bfloat16_tENS5_IJlSB_lEEESJ_SK_NS4_8TiledMMAINS4_8MMA_AtomIJNS4_4SM904GMMA28MMA_64x192x16_F32BF16BF16_SSILNSO_5MajorE0ELSQ_0ELNSO_7ScaleInE1ELSR_1EEEEEENS4_6LayoutISC_NS5_IJNSA_ILi0EEESV_SV_EEEEENS5_IJNS4_10UnderscoreESY_SY_EEEEENS4_13SM90_TMA_LOADENS4_14ComposedLayoutINS4_7SwizzleILi2ELi4ELi3EEENS4_18smem_ptr_flag_bitsILi16EEENSU_INS5_IJNSA_ILi8EEESH_EEENS5_IJSH_SB_EEEEEEEvNS4_8identityES11_S1B_vS1C_EENS_8epilogue10collective6detail29Sm90TmaWarpSpecializedAdapterINS1F_15DefaultEpilogueISJ_SK_SK_NS1E_6thread17LinearCombinationISJ_Li1EffLNS1J_9ScaleType4KindE0ELNS_15FloatRoundStyleE2ESJ_EENS1_15EpilogueDefaultEEEEEvvEEEEvNT_6ParamsE --------------------------
	.section	.text._ZN7cutlass13device_kernelINS_4gemm6kernel13GemmUniversalIN4cute5tupleIJiiiiEEENS1_10collective13CollectiveMmaINS1_34MainloopSm90TmaGmmaWarpSpecializedILi8ENS5_IJNS4_1CILi1EEESB_SB_EEENS1_32KernelTmaWarpSpecializedPingpongEEENS5_IJNSA_ILi64EEENSA_ILi384EEENSA_ILi32EEEEEENS_10bfloat16_tENS5_IJlSB_lEEESJ_SK_NS4_8TiledMMAINS4_8MMA_AtomIJNS4_4SM904GMMA28MMA_64x192x16_F32BF16BF16_SSILNSO_5MajorE0ELSQ_0ELNSO_7ScaleInE1ELSR_1EEEEEENS4_6LayoutISC_NS5_IJNSA_ILi0EEESV_SV_EEEEENS5_IJNS4_10UnderscoreESY_SY_EEEEENS4_13SM90_TMA_LOADENS4_14ComposedLayoutINS4_7SwizzleILi2ELi4ELi3EEENS4_18smem_ptr_flag_bitsILi16EEENSU_INS5_IJNSA_ILi8EEESH_EEENS5_IJSH_SB_EEEEEEEvNS4_8identityES11_S1B_vS1C_EENS_8epilogue10collective6detail29Sm90TmaWarpSpecializedAdapterINS1F_15DefaultEpilogueISJ_SK_SK_NS1E_6thread17LinearCombinationISJ_Li1EffLNS1J_9ScaleType4KindE0ELNS_15FloatRoundStyleE2ESJ_EENS1_15EpilogueDefaultEEEEEvvEEEEvNT_6ParamsE,"ax",@progbits
	.align	128
.text._ZN7cutlass13device_kernelINS_4gemm6kernel13GemmUniversalIN4cute5tupleIJiiiiEEENS1_10collective13CollectiveMmaINS1_34MainloopSm90TmaGmmaWarpSpecializedILi8ENS5_IJNS4_1CILi1EEESB_SB_EEENS1_32KernelTmaWarpSpecializedPingpongEEENS5_IJNSA_ILi64EEENSA_ILi384EEENSA_ILi32EEEEEENS_10bfloat16_tENS5_IJlSB_lEEESJ_SK_NS4_8TiledMMAINS4_8MMA_AtomIJNS4_4SM904GMMA28MMA_64x192x16_F32BF16BF16_SSILNSO_5MajorE0ELSQ_0ELNSO_7ScaleInE1ELSR_1EEEEEENS4_6LayoutISC_NS5_IJNSA_ILi0EEESV_SV_EEEEENS5_IJNS4_10UnderscoreESY_SY_EEEEENS4_13SM90_TMA_LOADENS4_14ComposedLayoutINS4_7SwizzleILi2ELi4ELi3EEENS4_18smem_ptr_flag_bitsILi16EEENSU_INS5_IJNSA_ILi8EEESH_EEENS5_IJSH_SB_EEEEEEEvNS4_8identityES11_S1B_vS1C_EENS_8epilogue10collective6detail29Sm90TmaWarpSpecializedAdapterINS1F_15DefaultEpilogueISJ_SK_SK_NS1E_6thread17LinearCombinationISJ_Li1EffLNS1J_9ScaleType4KindE0ELNS_15FloatRoundStyleE2ESJ_EENS1_15EpilogueDefaultEEEEEvvEEEEvNT_6ParamsE:
        .type           _ZN7cutlass13device_kernelINS_4gemm6kernel13GemmUniversalIN4cute5tupleIJiiiiEEENS1_10collective13CollectiveMmaINS1_34MainloopSm90TmaGmmaWarpSpecializedILi8ENS5_IJNS4_1CILi1EEESB_SB_EEENS1_32KernelTmaWarpSpecializedPingpongEEENS5_IJNSA_ILi64EEENSA_ILi384EEENSA_ILi32EEEEEENS_10bfloat16_tENS5_IJlSB_lEEESJ_SK_NS4_8TiledMMAINS4_8MMA_AtomIJNS4_4SM904GMMA28MMA_64x192x16_F32BF16BF16_SSILNSO_5MajorE0ELSQ_0ELNSO_7ScaleInE1ELSR_1EEEEEENS4_6LayoutISC_NS5_IJNSA_ILi0EEESV_SV_EEEEENS5_IJNS4_10UnderscoreESY_SY_EEEEENS4_13SM90_TMA_LOADENS4_14ComposedLayoutINS4_7SwizzleILi2ELi4ELi3EEENS4_18smem_ptr_flag_bitsILi16EEENSU_INS5_IJNSA_ILi8EEESH_EEENS5_IJSH_SB_EEEEEEEvNS4_8identityES11_S1B_vS1C_EENS_8epilogue10collective6detail29Sm90TmaWarpSpecializedAdapterINS1F_15DefaultEpilogueISJ_SK_SK_NS1E_6thread17LinearCombinationISJ_Li1EffLNS1J_9ScaleType4KindE0ELNS_15FloatRoundStyleE2ESJ_EENS1_15EpilogueDefaultEEEEEvvEEEEvNT_6ParamsE,@function
        .size           _ZN7cutlass13device_kernelINS_4gemm6kernel13GemmUniversalIN4cute5tupleIJiiiiEEENS1_10collective13CollectiveMmaINS1_34MainloopSm90TmaGmmaWarpSpecializedILi8ENS5_IJNS4_1CILi1EEESB_SB_EEENS1_32KernelTmaWarpSpecializedPingpongEEENS5_IJNSA_ILi64EEENSA_ILi384EEENSA_ILi32EEEEEENS_10bfloat16_tENS5_IJlSB_lEEESJ_SK_NS4_8TiledMMAINS4_8MMA_AtomIJNS4_4SM904GMMA28MMA_64x192x16_F32BF16BF16_SSILNSO_5MajorE0ELSQ_0ELNSO_7ScaleInE1ELSR_1EEEEEENS4_6LayoutISC_NS5_IJNSA_ILi0EEESV_SV_EEEEENS5_IJNS4_10UnderscoreESY_SY_EEEEENS4_13SM90_TMA_LOADENS4_14ComposedLayoutINS4_7SwizzleILi2ELi4ELi3EEENS4_18smem_ptr_flag_bitsILi16EEENSU_INS5_IJNSA_ILi8EEESH_EEENS5_IJSH_SB_EEEEEEEvNS4_8identityES11_S1B_vS1C_EENS_8epilogue10collective6detail29Sm90TmaWarpSpecializedAdapterINS1F_15DefaultEpilogueISJ_SK_SK_NS1E_6thread17LinearCombinationISJ_Li1EffLNS1J_9ScaleType4KindE0ELNS_15FloatRoundStyleE2ESJ_EENS1_15EpilogueDefaultEEEEEvvEEEEvNT_6ParamsE,(.L_x_461 - _ZN7cutlass13device_kernelINS_4gemm6kernel13GemmUniversalIN4cute5tupleIJiiiiEEENS1_10collective13CollectiveMmaINS1_34MainloopSm90TmaGmmaWarpSpecializedILi8ENS5_IJNS4_1CILi1EEESB_SB_EEENS1_32KernelTmaWarpSpecializedPingpongEEENS5_IJNSA_ILi64EEENSA_ILi384EEENSA_ILi32EEEEEENS_10bfloat16_tENS5_IJlSB_lEEESJ_SK_NS4_8TiledMMAINS4_8MMA_AtomIJNS4_4SM904GMMA28MMA_64x192x16_F32BF16BF16_SSILNSO_5MajorE0ELSQ_0ELNSO_7ScaleInE1ELSR_1EEEEEENS4_6LayoutISC_NS5_IJNSA_ILi0EEESV_SV_EEEEENS5_IJNS4_10UnderscoreESY_SY_EEEEENS4_13SM90_TMA_LOADENS4_14ComposedLayoutINS4_7SwizzleILi2ELi4ELi3EEENS4_18smem_ptr_flag_bitsILi16EEENSU_INS5_IJNSA_ILi8EEESH_EEENS5_IJSH_SB_EEEEEEEvNS4_8identityES11_S1B_vS1C_EENS_8epilogue10collective6detail29Sm90TmaWarpSpecializedAdapterINS1F_15DefaultEpilogueISJ_SK_SK_NS1E_6thread17LinearCombinationISJ_Li1EffLNS1J_9ScaleType4KindE0ELNS_15FloatRoundStyleE2ESJ_EENS1_15EpilogueDefaultEEEEEvvEEEEvNT_6ParamsE)
        .other          _ZN7cutlass13device_kernelINS_4gemm6kernel13GemmUniversalIN4cute5tupleIJiiiiEEENS1_10collective13CollectiveMmaINS1_34MainloopSm90TmaGmmaWarpSpecializedILi8ENS5_IJNS4_1CILi1EEESB_SB_EEENS1_32KernelTmaWarpSpecializedPingpongEEENS5_IJNSA_ILi64EEENSA_ILi384EEENSA_ILi32EEEEEENS_10bfloat16_tENS5_IJlSB_lEEESJ_SK_NS4_8TiledMMAINS4_8MMA_AtomIJNS4_4SM904GMMA28MMA_64x192x16_F32BF16BF16_SSILNSO_5MajorE0ELSQ_0ELNSO_7ScaleInE1ELSR_1EEEEEENS4_6LayoutISC_NS5_IJNSA_ILi0EEESV_SV_EEEEENS5_IJNS4_10UnderscoreESY_SY_EEEEENS4_13SM90_TMA_LOADENS4_14ComposedLayoutINS4_7SwizzleILi2ELi4ELi3EEENS4_18smem_ptr_flag_bitsILi16EEENSU_INS5_IJNSA_ILi8EEESH_EEENS5_IJSH_SB_EEEEEEEvNS4_8identityES11_S1B_vS1C_EENS_8epilogue10collective6detail29Sm90TmaWarpSpecializedAdapterINS1F_15DefaultEpilogueISJ_SK_SK_NS1E_6thread17LinearCombinationISJ_Li1EffLNS1J_9ScaleType4KindE0ELNS_15FloatRoundStyleE2ESJ_EENS1_15EpilogueDefaultEEEEEvvEEEEvNT_6ParamsE,@"STO_CUDA_ENTRY STV_DEFAULT"
_ZN7cutlass13device_kernelINS_4gemm6kernel13GemmUniversalIN4cute5tupleIJiiiiEEENS1_10collective13CollectiveMmaINS1_34MainloopSm90TmaGmmaWarpSpecializedILi8ENS5_IJNS4_1CILi1EEESB_SB_EEENS1_32KernelTmaWarpSpecializedPingpongEEENS5_IJNSA_ILi64EEENSA_ILi384EEENSA_ILi32EEEEEENS_10bfloat16_tENS5_IJlSB_lEEESJ_SK_NS4_8TiledMMAINS4_8MMA_AtomIJNS4_4SM904GMMA28MMA_64x192x16_F32BF16BF16_SSILNSO_5MajorE0ELSQ_0ELNSO_7ScaleInE1ELSR_1EEEEEENS4_6LayoutISC_NS5_IJNSA_ILi0EEESV_SV_EEEEENS5_IJNS4_10UnderscoreESY_SY_EEEEENS4_13SM90_TMA_LOADENS4_14ComposedLayoutINS4_7SwizzleILi2ELi4ELi3EEENS4_18smem_ptr_flag_bitsILi16EEENSU_INS5_IJNSA_ILi8EEESH_EEENS5_IJSH_SB_EEEEEEEvNS4_8identityES11_S1B_vS1C_EENS_8epilogue10collective6detail29Sm90TmaWarpSpecializedAdapterINS1F_15DefaultEpilogueISJ_SK_SK_NS1E_6thread17LinearCombinationISJ_Li1EffLNS1J_9ScaleType4KindE0ELNS_15FloatRoundStyleE2ESJ_EENS1_15EpilogueDefaultEEEEEvvEEEEvNT_6ParamsE:
[----:B------:R-:W0:Y:S01]  /*0000*/  LDC R1, c[0x0][0x28] ;  /* 0x00000a00ff017b82 */ /* 0x000e220000000800 */
[----:B------:R-:W1:Y:S01]  /*0010*/  S2R R4, SR_TID.X ;  /* 0x0000000000047919 */ /* 0x000e620000002100 */
[----:B------:R-:W-:Y:S01]  /*0020*/  ELECT P0, URZ, PT ;  /* 0x00000000003f782f */ /* 0x000fe20003800000 */
[----:B------:R-:W-:Y:S01]  /*0030*/  BSSY B0, `(.L_x_0) ;  /* 0x0000014000007945 */ /* 0x000fe20003800000 */
[----:B-1----:R-:W-:-:S05]  /*0040*/  SHF.R.U32.HI R0, RZ, 0x5, R4 ;  /* 0x00000005ff007819 */ /* 0x002fca0000011604 */
[----:B------:R-:W1:Y:S02]  /*0050*/  SHFL.IDX PT, R2, R0, RZ, 0x1f ;  /* 0x00001fff00027589 */ /* 0x000e6400000e0000 */
[----:B-1----:R-:W-:Y:S02]  /*0060*/  R2UR UR8, R2 ;  /* 0x00000000020872ca */ /* 0x002fe400000e0000 */
[----:B------:R-:W-:-:S05]  /*0070*/  SHF.R.U32.HI R2, RZ, 0x7, R4 ;  /* 0x00000007ff027819 */ /* 0x000fca0000011604 */
[----:B------:R1:W2:Y:S06]  /*0080*/  SHFL.IDX PT, R3, R2, RZ, 0x1f ;  /* 0x00001fff02037589 */ /* 0x0002ac00000e0000 */
[----:B------:R-:W-:Y:S02]  /*0090*/  USHF.R.S32.HI UR4, URZ, 0x1f, UR8 ;  /* 0x0000001f3f047899 */ /* 0x000fe40008011408 */
[----:B------:R-:W-:Y:S02]  /*00a0*/  ISETP.NE.OR P0, PT, RZ, UR8, !P0 ;  /* 0x00000008ff007c0c */ /* 0x000fe4000c705670 */
[----:B------:R-:W-:-:S04]  /*00b0*/  ULEA.HI UR4, UR4, UR8, URZ, 0x2 ;  /* 0x0000000804047291 */ /* 0x000fc8000f8f103f */
[----:B------:R-:W-:-:S04]  /*00c0*/  ULOP3.LUT UR4, UR4, 0xfffffffc, URZ, 0xc0, !UPT ;  /* 0xfffffffc04047892 */ /* 0x000fc8000f8ec03f */
[----:B------:R-:W-:-:S03]  /*00d0*/  UIADD3 UR8, UR8, -UR4, URZ ;  /* 0x8000000408087290 */ /* 0x000fc6000fffe03f */
[----:B01----:R-:W-:Y:S09]  /*00e0*/  @P0 BRA `(.L_x_1) ;  /* 0x0000000000200947 */ /* 0x003ff20003800000 */
[----:B------:R-:W-:Y:S02]  /*00f0*/  ULDC.64 UR4, c[0x0][0x198] ;  /* 0x0000660000047ab9 */ /* 0x000fe40000000a00 */
[----:B------:R-:W-:Y:S02]  /*0100*/  UIADD3 UR6, UP0, UR4, 0xf0, URZ ;  /* 0x000000f004067890 */ /* 0x000fe4000ff1e03f */
[----:B------:R-:W-:Y:S02]  /*0110*/  UIADD3 UR4, UP1, UR4, 0x1f0, URZ ;  /* 0x000001f004047890 */ /* 0x000fe4000ff3e03f */
[----:B------:R-:W-:Y:S02]  /*0120*/  UIADD3.X UR7, URZ, UR5, URZ, UP0, !UPT ;  /* 0x000000053f077290 */ /* 0x000fe400087fe43f */
[----:B------:R-:W-:-:S07]  /*0130*/  UIADD3.X UR5, URZ, UR5, URZ, UP1, !UPT ;  /* 0x000000053f057290 */ /* 0x000fce0008ffe43f */
[----:B------:R0:W-:Y:S02]  /*0140*/  UTMACCTL.PF [UR6] ;  /* 0x00000000060079b9 */ /* 0x0001e40008040000 */
[----:B------:R0:W-:Y:S02]  /*0150*/  UTMACCTL.PF [UR4] ;  /* 0x00000000040079b9 */ /* 0x0001e40008040000 */
[----:B0-----:R-:W-:Y:S01]  /*0160*/  NOP ;  /* 0x0000000000007918 */ /* 0x001fe20000000000 */
.L_x_1:
[----:B------:R-:W-:Y:S05]  /*0170*/  BSYNC B0 ;  /* 0x0000000000007941 */ /* 0x000fea0003800000 */
.L_x_0:
[----:B------:R-:W0:Y:S01]  /*0180*/  SHFL.IDX PT, R5, R0, RZ, 0x1f ;  /* 0x00001fff00057589 */ /* 0x000e2200000e0000 */
[----:B--2---:R-:W-:Y:S01]  /*0190*/  R2UR UR16, R3 ;  /* 0x00000000031072ca */ /* 0x004fe200000e0000 */
[----:B------:R-:W-:-:S04]  /*01a0*/  UISETP.NE.AND UP0, UPT, UR8, 0x3, UPT ;  /* 0x000000030800788c */ /* 0x000fc8000bf05270 */
[----:B------:R-:W-:-:S08]  /*01b0*/  UISETP.EQ.OR UP0, UPT, UR8, URZ, !UP0 ;  /* 0x0000003f0800728c */ /* 0x000fd0000c702670 */
[----:B------:R-:W-:Y:S02]  /*01c0*/  UIADD3 UR18, UR16, -0x1, URZ ;  /* 0xffffffff10127890 */ /* 0x000fe4000fffe03f */
[----:B------:R-:W-:Y:S02]  /*01d0*/  UISETP.EQ.AND UP0, UPT, UR16, URZ, UP0 ;  /* 0x0000003f1000728c */ /* 0x000fe40008702270 */
[----:B------:R-:W-:Y:S02]  /*01e0*/  UISETP.GE.U32.AND UP1, UPT, UR18, 0x2, UPT ;  /* 0x000000021200788c */ /* 0x000fe4000bf26070 */
[----:B------:R-:W-:Y:S01]  /*01f0*/  USEL UR36, URZ, 0x1, !UP0 ;  /* 0x000000013f247887 */ /* 0x000fe2000c000000 */
[----:B0-----:R-:W-:-:S03]  /*0200*/  ISETP.NE.AND P0, PT, R5, RZ, PT ;  /* 0x000000ff0500720c */ /* 0x001fc60003f05270 */
[----:B------:R-:W-:-:S10]  /*0210*/  USEL UR36, UR36, 0x2, UP1 ;  /* 0x0000000224247887 */ /* 0x000fd40008800000 */
[----:B------:R-:W-:Y:S05]  /*0220*/  @P0 BRA `(.L_x_2) ;  /* 0x0000000000840947 */ /* 0x000fea0003800000 */
[----:B------:R-:W-:Y:S01]  /*0230*/  ELECT P0, URZ, PT ;  /* 0x00000000003f782f */ /* 0x000fe20003800000 */
[----:B------:R-:W-:-:S12]  /*0240*/  BSSY B0, `(.L_x_2) ;  /* 0x000001f000007945 */ /* 0x000fd80003800000 */
[----:B------:R-:W-:Y:S05]  /*0250*/  @!P0 BRA `(.L_x_3) ;  /* 0x0000000000748947 */ /* 0x000fea0003800000 */
[----:B------:R-:W0:Y:S01]  /*0260*/  S2UR UR9, SR_CgaCtaId ;  /* 0x00000000000979c3 */ /* 0x000e220000008800 */
[----:B------:R-:W-:Y:S01]  /*0270*/  UMOV UR4, 0x400 ;  /* 0x0000040000047882 */ /* 0x000fe20000000000 */
[----:B------:R-:W-:Y:S01]  /*0280*/  UMOV UR5, 0x1 ;  /* 0x0000000100057882 */ /* 0x000fe20000000000 */
[----:B------:R-:W-:Y:S02]  /*0290*/  UMOV UR6, 0x80 ;  /* 0x0000008000067882 */ /* 0x000fe40000000000 */
[----:B------:R-:W-:-:S04]  /*02a0*/  UIADD3 UR6, -UR6, 0x100000, URZ ;  /* 0x0010000006067890 */ /* 0x000fc8000fffe13f */
[----:B------:R-:W-:Y:S02]  /*02b0*/  USHF.L.U32 UR7, UR6, 0xb, URZ ;  /* 0x0000000b06077899 */ /* 0x000fe4000800063f */
[----:B------:R-:W-:Y:S02]  /*02c0*/  USHF.L.U32 UR6, UR6, 0x1, URZ ;  /* 0x0000000106067899 */ /* 0x000fe4000800063f */
[----:B0-----:R-:W-:Y:S02]  /*02d0*/  ULEA UR9, UR9, UR4, 0x18 ;  /* 0x0000000409097291 */ /* 0x001fe4000f8ec03f */
[----:B------:R-:W-:-:S04]  /*02e0*/  UIADD3 UR4, -UR5, 0x100000, URZ ;  /* 0x0010000005047890 */ /* 0x000fc8000fffe13f */
[----:B------:R-:W-:Y:S02]  /*02f0*/  USHF.L.U32 UR5, UR4, 0xb, URZ ;  /* 0x0000000b04057899 */ /* 0x000fe4000800063f */
[----:B------:R-:W-:Y:S01]  /*0300*/  USHF.L.U32 UR4, UR4, 0x1, URZ ;  /* 0x0000000104047899 */ /* 0x000fe2000800063f */
[----:B------:R-:W0:Y:S11]  /*0310*/  FENCE.VIEW.ASYNC.S ;  /* 0x00000000000073c6 */ /* 0x000e360000000000 */
[----:B0-----:R0:W1:Y:S01]  /*0320*/  SYNCS.EXCH.64 URZ, [UR9], UR4 ;  /* 0x00000004093f75b2 */ /* 0x0010620008000100 */
[----:B------:R0:W2:Y:S01]  /*0330*/  SYNCS.EXCH.64 URZ, [UR9+0x40], UR6 ;  /* 0x00004006093f75b2 */ /* 0x0000a20008000100 */
[----:B------:R0:W3:Y:S01]  /*0340*/  SYNCS.EXCH.64 URZ, [UR9+0x8], UR4 ;  /* 0x00000804093f75b2 */ /* 0x0000e20008000100 */
[----:B------:R0:W4:Y:S01]  /*0350*/  SYNCS.EXCH.64 URZ, [UR9+0x48], UR6 ;  /* 0x00004806093f75b2 */ /* 0x0001220008000100 */
[----:B------:R0:W0:Y:S01]  /*0360*/  SYNCS.EXCH.64 URZ, [UR9+0x10], UR4 ;  /* 0x00001004093f75b2 */ /* 0x0000220008000100 */
        /* <DEDUP_REMOVED lines=11> */
[----:B------:R-:W-:Y:S01]  /*0420*/  NOP ;  /* 0x0000000000007918 */ /* 0x000fe20000000000 */
.L_x_3:
[----:B0-----:R-:W-:Y:S05]  /*0430*/  BSYNC B0 ;  /* 0x0000000000007941 */ /* 0x001fea0003800000 */
.L_x_2:
[----:B------:R-:W0:Y:S01]  /*0440*/  SHFL.IDX PT, R5, R0, RZ, 0x1f ;  /* 0x00001fff00057589 */ /* 0x000e2200000e0000 */
[----:B------:R-:W-:Y:S01]  /*0450*/  ELECT P0, URZ, PT ;  /* 0x00000000003f782f */ /* 0x000fe20003800000 */
[----:B------:R-:W-:Y:S01]  /*0460*/  NOP ;  /* 0x0000000000007918 */ /* 0x000fe20000000000 */
[----:B------:R-:W-:Y:S01]  /*0470*/  ELECT P1, URZ, PT ;  /* 0x00000000003f782f */ /* 0x000fe20003820000 */
[----:B------:R-:W5:Y:S01]  /*0480*/  SHFL.IDX PT, R3, R0, RZ, 0x1f ;  /* 0x00001fff00037589 */ /* 0x000f6200000e0000 */
[----:B------:R-:W-:Y:S01]  /*0490*/  UMOV UR4, 0x20 ;  /* 0x0000002000047882 */ /* 0x000fe20000000000 */
[----:B------:R-:W-:Y:S01]  /*04a0*/  UMOV UR12, 0x80 ;  /* 0x00000080000c7882 */ /* 0x000fe20000000000 */
[----:B------:R-:W-:Y:S01]  /*04b0*/  NOP ;  /* 0x0000000000007918 */ /* 0x000fe20000000000 */
[----:B------:R-:W1:Y:S01]  /*04c0*/  SHFL.IDX PT, R2, R2, RZ, 0x1f ;  /* 0x00001fff02027589 */ /* 0x000e6200000e0000 */
[----:B------:R-:W-:Y:S01]  /*04d0*/  ULDC.64 UR54, c[0x0][0x208] ;  /* 0x0000820000367ab9 */ /* 0x000fe20000000a00 */
[----:B0-----:R-:W-:-:S02]  /*04e0*/  ISETP.NE.OR P0, PT, R5, RZ, !P0 ;  /* 0x000000ff0500720c */ /* 0x001fc40004705670 */
[----:B-----5:R-:W-:Y:S02]  /*04f0*/  ISETP.NE.OR P1, PT, R3, RZ, !P1 ;  /* 0x000000ff0300720c */ /* 0x020fe40004f25670 */
[----:B------:R-:W-:-:S04]  /*0500*/  SHF.R.S32.HI R3, RZ, 0x1f, R4 ;  /* 0x0000001fff037819 */ /* 0x000fc80000011404 */
[----:B------:R-:W-:-:S05]  /*0510*/  LEA.HI R3, R3, R4, RZ, 0x7 ;  /* 0x0000000403037211 */ /* 0x000fca00078f38ff */
[----:B------:R-:W-:Y:S01]  /*0520*/  VOTEU.ALL UP0, P0 ;  /* 0x00000000003f7886 */ /* 0x000fe20000000000 */
[----:B------:R-:W-:Y:S01]  /*0530*/  LOP3.LUT R3, R3, 0xffffff80, RZ, 0xc0, !PT ;  /* 0xffffff8003037812 */ /* 0x000fe200078ec0ff */
[----:B------:R-:W-:-:S03]  /*0540*/  VOTEU.ALL UP1, P1 ;  /* 0x00000000003f7886 */ /* 0x000fc60000820000 */
[----:B------:R-:W0:Y:S01]  /*0550*/  @!UP0 S2UR UR7, SR_CgaCtaId ;  /* 0x00000000000789c3 */ /* 0x000e220000008800 */
[----:B------:R-:W-:Y:S01]  /*0560*/  @!UP0 UMOV UR6, 0x400 ;  /* 0x0000040000068882 */ /* 0x000fe20000000000 */
[----:B------:R-:W-:-:S04]  /*0570*/  @!UP0 UIADD3 UR4, -UR4, 0x100000, URZ ;  /* 0x0010000004048890 */ /* 0x000fc8000fffe13f */
[----:B------:R-:W-:Y:S02]  /*0580*/  @!UP0 USHF.L.U32 UR5, UR4, 0xb, URZ ;  /* 0x0000000b04058899 */ /* 0x000fe4000800063f */
[----:B------:R-:W-:Y:S01]  /*0590*/  @!UP0 USHF.L.U32 UR4, UR4, 0x1, URZ ;  /* 0x0000000104048899 */ /* 0x000fe2000800063f */
[----:B------:R-:W-:Y:S01]  /*05a0*/  IMAD.IADD R3, R4, 0x1, -R3 ;  /* 0x0000000104037824 */ /* 0x000fe200078e0a03 */
[----:B------:R-:W-:Y:S01]  /*05b0*/  @!UP1 UMOV UR10, 0x400 ;  /* 0x00000400000a9882 */ /* 0x000fe20000000000 */
[----:B------:R-:W-:Y:S01]  /*05c0*/  VOTEU.ALL UP2, P1 ;  /* 0x00000000003f7886 */ /* 0x000fe20000840000 */
[----:B------:R-:W-:Y:S01]  /*05d0*/  VOTEU.ALL UP3, P1 ;  /* 0x00000000003f7886 */ /* 0x000fe20000860000 */
[----:B------:R-:W-:Y:S01]  /*05e0*/  VOTEU.ALL UP4, P1 ;  /* 0x00000000003f7886 */ /* 0x000fe20000880000 */
[----:B------:R-:W5:Y:S01]  /*05f0*/  @!UP1 S2UR UR11, SR_CgaCtaId ;  /* 0x00000000000b99c3 */ /* 0x000f620000008800 */
[----:B------:R-:W-:Y:S01]  /*0600*/  VOTEU.ALL UP5, P1 ;  /* 0x00000000003f7886 */ /* 0x000fe200008a0000 */
[----:B------:R-:W-:Y:S01]  /*0610*/  ISETP.NE.AND P1, PT, RZ, UR16, PT ;  /* 0x00000010ff007c0c */ /* 0x000fe2000bf25270 */
[----:B0-----:R-:W-:-:S02]  /*0620*/  @!UP0 ULEA UR9, UR7, UR6, 0x18 ;  /* 0x0000000607098291 */ /* 0x001fc4000f8ec03f */
[----:B------:R-:W-:-:S04]  /*0630*/  @!UP1 UIADD3 UR6, -UR12, 0x100000, URZ ;  /* 0x001000000c069890 */ /* 0x000fc8000fffe13f */
[----:B------:R-:W-:Y:S02]  /*0640*/  @!UP1 USHF.L.U32 UR7, UR6, 0xb, URZ ;  /* 0x0000000b06079899 */ /* 0x000fe4000800063f */
[----:B------:R-:W-:Y:S01]  /*0650*/  @!UP1 USHF.L.U32 UR6, UR6, 0x1, URZ ;  /* 0x0000000106069899 */ /* 0x000fe2000800063f */
[----:B------:R-:W-:Y:S01]  /*0660*/  VOTEU.ALL UP0, P0 ;  /* 0x00000000003f7886 */ /* 0x000fe20000000000 */
[----:B-----5:R-:W-:Y:S01]  /*0670*/  @!UP1 ULEA UR10, UR11, UR10, 0x18 ;  /* 0x0000000a0b0a9291 */ /* 0x020fe2000f8ec03f */
[----:B------:R-:W-:Y:S01]  /*0680*/  VOTEU.ALL UP1, P0 ;  /* 0x00000000003f7886 */ /* 0x000fe20000020000 */
[----:B------:R-:W0:Y:S02]  /*0690*/  FENCE.VIEW.ASYNC.S ;  /* 0x00000000000073c6 */ /* 0x000e240000000000 */
[----:B0-----:R-:W2:Y:S02]  /*06a0*/  @!UP0 SYNCS.EXCH.64 URZ, [UR9+0xb0], UR4 ;  /* 0x0000b004093f85b2 */ /* 0x001ea40008000100 */
[----:B------:R0:W2:Y:S01]  /*06b0*/  @!UP1 SYNCS.EXCH.64 URZ, [UR9+0xb8], UR4 ;  /* 0x0000b804093f95b2 */ /* 0x0000a20008000100 */
[----:B------:R-:W-:Y:S01]  /*06c0*/  NOP ;  /* 0x0000000000007918 */ /* 0x000fe20000000000 */
[----:B0-----:R-:W-:Y:S01]  /*06d0*/  ULDC.64 UR4, c[0x0][0x598] ;  /* 0x0001660000047ab9 */ /* 0x001fe20000000a00 */
[----:B-1----:R-:W-:-:S02]  /*06e0*/  R2UR UR9, R2 ;  /* 0x00000000020972ca */ /* 0x002fc400000e0000 */
[----:B------:R-:W-:Y:S01]  /*06f0*/  ISETP.NE.U32.AND P0, PT, RZ, UR4, PT ;  /* 0x00000004ff007c0c */ /* 0x000fe2000bf05070 */
[----:B------:R0:W2:Y:S03]  /*0700*/  @!UP2 SYNCS.EXCH.64 URZ, [UR10+0x90], UR6 ;  /* 0x000090060a3fa5b2 */ /* 0x0000a60008000100 */
[----:B------:R-:W-:Y:S01]  /*0710*/  ISETP.NE.AND.EX P0, PT, RZ, UR5, PT, P0 ;  /* 0x00000005ff007c0c */ /* 0x000fe2000bf05300 */
[----:B------:R0:W2:Y:S01]  /*0720*/  @!UP3 SYNCS.EXCH.64 URZ, [UR10+0x98], UR6 ;  /* 0x000098060a3fb5b2 */ /* 0x0000a20008000100 */
[----:B------:R0:W2:Y:S01]  /*0730*/  @!UP4 SYNCS.EXCH.64 URZ, [UR10+0xa0], UR6 ;  /* 0x0000a0060a3fc5b2 */ /* 0x0000a20008000100 */
[----:B------:R0:W2:Y:S01]  /*0740*/  @!UP5 SYNCS.EXCH.64 URZ, [UR10+0xa8], UR6 ;  /* 0x0000a8060a3fd5b2 */ /* 0x0000a20008000100 */
[----:B------:R-:W-:Y:S01]  /*0750*/  NOP ;  /* 0x0000000000007918 */ /* 0x000fe20000000000 */
[----:B--234-:R-:W-:Y:S08]  /*0760*/  BAR.SYNC.DEFER_BLOCKING 0x0 ;  /* 0x0000000000007b1d */ /* 0x01cff00000010000 */
[----:B0-----:R-:W-:Y:S05]  /*0770*/  @!P0 BRA `(.L_x_4) ;  /* 0x00000000001c8947 */ /* 0x001fea0003800000 */
[----:B------:R-:W0:Y:S02]  /*0780*/  LDC.64 R6, c[0x0][0x598] ;  /* 0x00016600ff067b82 */ /* 0x000e240000000a00 */
[----:B0-----:R-:W2:Y:S02]  /*0790*/  LDG.E.64 R6, desc[UR54][R6.64] ;  /* 0x0000003606067981 */ /* 0x001ea4000c1e1b00 */
[----:B--2---:R-:W-:-:S04]  /*07a0*/  ISETP.NE.U32.AND P0, PT, R6, RZ, PT ;  /* 0x000000ff0600720c */ /* 0x004fc80003f05070 */
[----:B------:R-:W-:-:S13]  /*07b0*/  ISETP.NE.AND.EX P0, PT, R7, RZ, PT, P0 ;  /* 0x000000ff0700720c */ /* 0x000fda0003f05300 */
[----:B------:R-:W-:Y:S05]  /*07c0*/  @!P0 BRA `(.L_x_4) ;  /* 0x0000000000088947 */ /* 0x000fea0003800000 */
[----:B------:R1:W5:Y:S01]  /*07d0*/  LD.E R23, desc[UR54][R6.64] ;  /* 0x0000003606177980 */ /* 0x000362000c101900 */
[----:B------:R-:W-:Y:S05]  /*07e0*/  BRA `(.L_x_5) ;  /* 0x0000000000247947 */ /* 0x000fea0003800000 */
.L_x_4:
[----:B------:R-:W-:Y:S02]  /*07f0*/  ULDC.64 UR4, c[0x0][0x588] ;  /* 0x0001620000047ab9 */ /* 0x000fe40000000a00 */
[----:B------:R-:W-:-:S04]  /*0800*/  ISETP.NE.U32.AND P0, PT, RZ, UR4, PT ;  /* 0x00000004ff007c0c */ /* 0x000fc8000bf05070 */
[----:B------:R-:W-:-:S13]  /*0810*/  ISETP.NE.AND.EX P0, PT, RZ, UR5, PT, P0 ;  /* 0x00000005ff007c0c */ /* 0x000fda000bf05300 */
[----:B------:R-:W-:Y:S05]  /*0820*/  @!P0 BRA `(.L_x_6) ;  /* 0x00000000000c8947 */ /* 0x000fea0003800000 */
[----:B------:R-:W0:Y:S02]  /*0830*/  LDC.64 R6, c[0x0][0x588] ;  /* 0x00016200ff067b82 */ /* 0x000e240000000a00 */
[----:B0-----:R0:W5:Y:S01]  /*0840*/  LDG.E R23, desc[UR54][R6.64] ;  /* 0x0000003606177981 */ /* 0x001162000c1e1900 */
[----:B------:R-:W-:Y:S05]  /*0850*/  BRA `(.L_x_5) ;  /* 0x0000000000087947 */ /* 0x000fea0003800000 */
.L_x_6:
[----:B------:R-:W-:Y:S02]  /*0860*/  ULDC UR4, c[0x0][0x580] ;  /* 0x0001600000047ab9 */ /* 0x000fe40000000800 */
[----:B------:R-:W-:-:S07]  /*0870*/  IMAD.U32 R23, RZ, RZ, UR4 ;  /* 0x00000004ff177e24 */ /* 0x000fce000f8e00ff */
.L_x_5:
[----:B------:R-:W-:Y:S02]  /*0880*/  ULDC.64 UR4, c[0x0][0x5a0] ;  /* 0x0001680000047ab9 */ /* 0x000fe40000000a00 */
[----:B------:R-:W-:-:S04]  /*0890*/  ISETP.NE.U32.AND P0, PT, RZ, UR4, PT ;  /* 0x00000004ff007c0c */ /* 0x000fc8000bf05070 */
[----:B------:R-:W-:-:S13]  /*08a0*/  ISETP.NE.AND.EX P0, PT, RZ, UR5, PT, P0 ;  /* 0x00000005ff007c0c */ /* 0x000fda000bf05300 */
[----:B------:R-:W-:Y:S05]  /*08b0*/  @!P0 BRA `(.L_x_7) ;  /* 0x00000000001c8947 */ /* 0x000fea0003800000 */
[----:B01----:R-:W0:Y:S02]  /*08c0*/  LDC.64 R6, c[0x0][0x5a0] ;  /* 0x00016800ff067b82 */ /* 0x003e240000000a00 */
[----:B0-----:R-:W2:Y:S02]  /*08d0*/  LDG.E.64 R6, desc[UR54][R6.64] ;  /* 0x0000003606067981 */ /* 0x001ea4000c1e1b00 */
[----:B--2---:R-:W-:-:S04]  /*08e0*/  ISETP.NE.U32.AND P0, PT, R6, RZ, PT ;  /* 0x000000ff0600720c */ /* 0x004fc80003f05070 */
[----:B------:R-:W-:-:S13]  /*08f0*/  ISETP.NE.AND.EX P0, PT, R7, RZ, PT, P0 ;  /* 0x000000ff0700720c */ /* 0x000fda0003f05300 */
[----:B------:R-:W-:Y:S05]  /*0900*/  @!P0 BRA `(.L_x_7) ;  /* 0x0000000000088947 */ /* 0x000fea0003800000 */
[----:B------:R3:W5:Y:S01]  /*0910*/  LD.E R22, desc[UR54][R6.64] ;  /* 0x0000003606167980 */ /* 0x000762000c101900 */
[----:B------:R-:W-:Y:S05]  /*0920*/  BRA `(.L_x_8) ;  /* 0x0000000000247947 */ /* 0x000fea0003800000 */
.L_x_7:
[----:B------:R-:W-:Y:S02]  /*0930*/  ULDC.64 UR4, c[0x0][0x590] ;  /* 0x0001640000047ab9 */ /* 0x000fe40000000a00 */
[----:B------:R-:W-:-:S04]  /*0940*/  ISETP.NE.U32.AND P0, PT, RZ, UR4, PT ;  /* 0x00000004ff007c0c */ /* 0x000fc8000bf05070 */
[----:B------:R-:W-:-:S13]  /*0950*/  ISETP.NE.AND.EX P0, PT, RZ, UR5, PT, P0 ;  /* 0x00000005ff007c0c */ /* 0x000fda000bf05300 */
[----:B------:R-:W-:Y:S05]  /*0960*/  @!P0 BRA `(.L_x_9) ;  /* 0x00000000000c8947 */ /* 0x000fea0003800000 */
[----:B01----:R-:W0:Y:S02]  /*0970*/  LDC.64 R6, c[0x0][0x590] ;  /* 0x00016400ff067b82 */ /* 0x003e240000000a00 */
[----:B0-----:R2:W5:Y:S01]  /*0980*/  LDG.E R22, desc[UR54][R6.64] ;  /* 0x0000003606167981 */ /* 0x001562000c1e1900 */
[----:B------:R-:W-:Y:S05]  /*0990*/  BRA `(.L_x_8) ;  /* 0x0000000000087947 */ /* 0x000fea0003800000 */
.L_x_9:
[----:B------:R-:W-:Y:S02]  /*09a0*/  ULDC UR4, c[0x0][0x584] ;  /* 0x0001610000047ab9 */ /* 0x000fe40000000800 */
[----:B------:R-:W-:-:S07]  /*09b0*/  IMAD.U32 R22, RZ, RZ, UR4 ;  /* 0x00000004ff167e24 */ /* 0x000fce000f8e00ff */
.L_x_8:
[----:B------:R-:W4:Y:S01]  /*09c0*/  S2UR UR11, SR_CTAID.Y ;  /* 0x00000000000b79c3 */ /* 0x000f220000002600 */
[----:B------:R-:W-:Y:S01]  /*09d0*/  ULDC UR5, c[0x0][0x65c] ;  /* 0x0001970000057ab9 */ /* 0x000fe20000000800 */
[----:B------:R-:W-:Y:S01]  /*09e0*/  UISETP.NE.AND UP0, UPT, UR16, 0x2, UPT ;  /* 0x000000021000788c */ /* 0x000fe2000bf05270 */
[----:B------:R-:W-:Y:S01]  /*09f0*/  IMAD.MOV.U32 R18, RZ, RZ, -0x1 ;  /* 0xffffffffff127424 */ /* 0x000fe200078e00ff */
[----:B------:R-:W-:Y:S01]  /*0a00*/  UISETP.NE.AND UP2, UPT, UR5, 0x1, UPT ;  /* 0x000000010500788c */ /* 0x000fe2000bf45270 */
[----:B------:R-:W-:Y:S01]  /*0a10*/  MOV R2, 0xffffffff ;  /* 0xffffffff00027802 */ /* 0x000fe20000000f00 */
[----:B------:R-:W-:Y:S02]  /*0a20*/  IMAD.MOV.U32 R19, RZ, RZ, -0x1 ;  /* 0xffffffffff137424 */ /* 0x000fe400078e00ff */
[----:B------:R-:W4:Y:S01]  /*0a30*/  S2UR UR4, SR_CTAID.X ;  /* 0x00000000000479c3 */ /* 0x000f220000002500 */
[----:B------:R-:W-:-:S06]  /*0a40*/  UP2UR UR38, UPR, URZ, 0x4 ;  /* 0x000000043f267883 */ /* 0x000fcc0008000000 */
[----:B------:R-:W-:Y:S01]  /*0a50*/  @UP2 ULDC UR14, c[0x0][0x10] ;  /* 0x00000400000e2ab9 */ /* 0x000fe20000000800 */
[----:B------:R-:W-:Y:S01]  /*0a60*/  @UP2 UMOV UR7, URZ ;  /* 0x0000003f00072c82 */ /* 0x000fe20008000000 */
[----:B------:R-:W-:Y:S01]  /*0a70*/  @UP2 UMOV UR5, URZ ;  /* 0x0000003f00052c82 */ /* 0x000fe20008000000 */
[----:B0123--:R-:W0:Y:S01]  /*0a80*/  LDC.64 R6, c[0x0][0x650] ;  /* 0x00019400ff067b82 */ /* 0x00fe220000000a00 */
[----:B----4-:R-:W-:Y:S02]  /*0a90*/  @UP2 UMOV UR10, UR11 ;  /* 0x0000000b000a2c82 */ /* 0x010fe40008000000 */
[----:B------:R-:W-:Y:S01]  /*0aa0*/  @UP2 UMOV UR6, UR10 ;  /* 0x0000000a00062c82 */ /* 0x000fe20008000000 */
[----:B------:R-:W-:Y:S01]  /*0ab0*/  @!UP2 UMOV UR10, UR11 ;  /* 0x0000000b000aac82 */ /* 0x000fe20008000000 */
[----:B------:R-:W-:-:S03]  /*0ac0*/  @UP2 UIMAD.WIDE.U32 UR14, UR4, UR14, UR6 ;  /* 0x0000000e040e22a5 */ /* 0x000fc6000f8e0006 */
[----:B------:R-:W-:Y:S01]  /*0ad0*/  @!UP2 ULDC UR6, c[0x0][0xc] ;  /* 0x000003000006aab9 */ /* 0x000fe20000000800 */
[----:B------:R-:W-:Y:S01]  /*0ae0*/  @UP2 UIADD3 UR15, UR15, UR5, URZ ;  /* 0x000000050f0f2290 */ /* 0x000fe2000fffe03f */
[----:B------:R-:W-:Y:S02]  /*0af0*/  ULDC UR12, c[0x0][0xc] ;  /* 0x00000300000c7ab9 */ /* 0x000fe40000000800 */
[----:B------:R-:W-:Y:S01]  /*0b00*/  UMOV UR5, URZ ;  /* 0x0000003f00057c82 */ /* 0x000fe20008000000 */
[----:B------:R-:W-:Y:S01]  /*0b10*/  ULDC UR13, c[0x0][0x10] ;  /* 0x00000400000d7ab9 */ /* 0x000fe20000000800 */
[----:B------:R-:W-:Y:S02]  /*0b20*/  @!UP2 UIMAD.WIDE.U32 UR6, UR6, UR10, UR4 ;  /* 0x0000000a0606a2a5 */ /* 0x000fe4000f8e0004 */
[----:B------:R-:W-:Y:S01]  /*0b30*/  UIMAD.WIDE.U32 UR12, UR12, UR13, URZ ;  /* 0x0000000d0c0c72a5 */ /* 0x000fe2000f8e003f */
[----:B------:R-:W-:-:S03]  /*0b40*/  ULDC UR11, c[0x0][0x14] ;  /* 0x00000500000b7ab9 */ /* 0x000fc60000000800 */
[----:B------:R-:W-:Y:S02]  /*0b50*/  UIMAD.WIDE.U32 UR52, UR12, UR11, URZ ;  /* 0x0000000b0c3472a5 */ /* 0x000fe4000f8e003f */
[----:B------:R-:W-:Y:S01]  /*0b60*/  UIMAD UR37, UR13, UR11, URZ ;  /* 0x0000000b0d2572a4 */ /* 0x000fe2000f8e023f */
[----:B------:R-:W-:Y:S01]  /*0b70*/  @!UP2 UMOV UR14, UR6 ;  /* 0x00000006000eac82 */ /* 0x000fe20008000000 */
[----:B------:R-:W-:Y:S02]  /*0b80*/  @!UP2 UMOV UR15, UR7 ;  /* 0x00000007000fac82 */ /* 0x000fe40008000000 */
[----:B------:R-:W-:Y:S02]  /*0b90*/  UIADD3 UR37, UR53, UR37, URZ ;  /* 0x0000002535257290 */ /* 0x000fe4000fffe03f */
[----:B------:R-:W-:-:S04]  /*0ba0*/  UIADD3 UR6, UP1, UR14, UR52, URZ ;  /* 0x000000340e067290 */ /* 0x000fc8000ff3e03f */
[----:B------:R-:W-:Y:S02]  /*0bb0*/  UIADD3.X UR7, UR15, UR37, URZ, UP1, !UPT ;  /* 0x000000250f077290 */ /* 0x000fe40008ffe43f */
[----:B------:R-:W-:Y:S02]  /*0bc0*/  USEL UR6, UR6, UR14, !UP0 ;  /* 0x0000000e06067287 */ /* 0x000fe4000c000000 */
[----:B------:R-:W-:-:S04]  /*0bd0*/  USEL UR7, UR7, UR15, !UP0 ;  /* 0x0000000f07077287 */ /* 0x000fc8000c000000 */
[----:B0-----:R-:W-:Y:S01]  /*0be0*/  ISETP.LE.U32.AND P0, PT, R6, UR6, PT ;  /* 0x0000000606007c0c */ /* 0x001fe2000bf03070 */
[----:B------:R-:W-:Y:S02]  /*0bf0*/  IMAD.U32 R16, RZ, RZ, UR6 ;  /* 0x00000006ff107e24 */ /* 0x000fe4000f8e00ff */
[----:B------:R-:W-:Y:S02]  /*0c00*/  IMAD.U32 R0, RZ, RZ, UR7 ;  /* 0x00000007ff007e24 */ /* 0x000fe4000f8e00ff */
[----:B------:R-:W-:-:S03]  /*0c10*/  IMAD.U32 R17, RZ, RZ, UR7 ;  /* 0x00000007ff117e24 */ /* 0x000fc6000f8e00ff */
[----:B------:R-:W-:Y:S02]  /*0c20*/  ISETP.GE.U32.AND.EX P0, PT, R0, R7, PT, P0 ;  /* 0x000000070000720c */ /* 0x000fe40003f06100 */
[----:B------:R-:W-:-:S11]  /*0c30*/  PRMT R0, RZ, 0x7610, R0 ;  /* 0x00007610ff007816 */ /* 0x000fd60000000000 */
[----:B------:R-:W-:Y:S05]  /*0c40*/  @P0 BRA `(.L_x_10) ;  /* 0x00000004008c0947 */ /* 0x000fea0003800000 */
[----:B------:R-:W-:Y:S01]  /*0c50*/  I2FP.F32.U32 R0, UR4 ;  /* 0x0000000400007c45 */ /* 0x000fe20008201000 */
[----:B------:R-:W-:Y:S01]  /*0c60*/  ULDC.64 UR20, c[0x0][0x628] ;  /* 0x00018a0000147ab9 */ /* 0x000fe20000000a00 */
[----:B------:R-:W-:Y:S01]  /*0c70*/  ULDC UR6, c[0x0][0x150] ;  /* 0x0000540000067ab9 */ /* 0x000fe20000000800 */
[----:B------:R-:W-:Y:S01]  /*0c80*/  ISETP.NE.U32.AND P0, PT, RZ, UR20, PT ;  /* 0x00000014ff007c0c */ /* 0x000fe2000bf05070 */
[----:B------:R-:W-:Y:S01]  /*0c90*/  ULDC UR17, c[0x0][0x630] ;  /* 0x00018c0000117ab9 */ /* 0x000fe20000000800 */
[----:B------:R-:W-:Y:S01]  /*0ca0*/  FMUL R0, R0, UR6 ;  /* 0x0000000600007c20 */ /* 0x000fe20008400000 */
[----:B------:R-:W-:Y:S01]  /*0cb0*/  R2UR UR22, R16 ;  /* 0x00000000101672ca */ /* 0x000fe200000e0000 */
[----:B------:R-:W-:Y:S01]  /*0cc0*/  ULDC UR24, c[0x0][0x154] ;  /* 0x0000550000187ab9 */ /* 0x000fe20000000800 */
[----:B------:R-:W-:Y:S01]  /*0cd0*/  ISETP.NE.AND.EX P0, PT, RZ, UR21, PT, P0 ;  /* 0x00000015ff007c0c */ /* 0x000fe2000bf05300 */
[----:B------:R0:W1:Y:S01]  /*0ce0*/  F2I.U32.TRUNC.NTZ R2, R0 ;  /* 0x0000000000027305 */ /* 0x000062000020f000 */
[----:B------:R-:W-:-:S02]  /*0cf0*/  R2UR UR23, R17 ;  /* 0x00000000111772ca */ /* 0x000fc400000e0000 */
[----:B------:R-:W-:Y:S02]  /*0d00*/  R2UR UR6, R16 ;  /* 0x00000000100672ca */ /* 0x000fe400000e0000 */
[----:B------:R-:W-:-:S07]  /*0d10*/  R2UR UR7, R17 ;  /* 0x00000000110772ca */ /* 0x000fce00000e0000 */
[----:B0-----:R-:W-:Y:S08]  /*0d20*/  @!P0 BRA `(.L_x_11) ;  /* 0x0000000000308947 */ /* 0x001ff00003800000 */
[----:B------:R-:W-:Y:S01]  /*0d30*/  R2UR UR6, R16 ;  /* 0x00000000100672ca */ /* 0x000fe200000e0000 */
[----:B------:R-:W-:Y:S01]  /*0d40*/  ULDC UR11, c[0x0][0x634] ;  /* 0x00018d00000b7ab9 */ /* 0x000fe20000000800 */
[----:B------:R-:W-:-:S11]  /*0d50*/  R2UR UR16, R17 ;  /* 0x00000000111072ca */ /* 0x000fd600000e0000 */
[----:B------:R-:W-:-:S04]  /*0d60*/  UIADD3 UR11, UP1, UR6, UR11, URZ ;  /* 0x0000000b060b7290 */ /* 0x000fc8000ff3e03f */
[----:B------:R-:W-:-:S04]  /*0d70*/  UIADD3.X UR16, URZ, UR16, URZ, UP1, !UPT ;  /* 0x000000103f107290 */ /* 0x000fc80008ffe43f */
[----:B------:R-:W-:-:S04]  /*0d80*/  UIMAD.WIDE.U32 UR6, UR16, UR20, URZ ;  /* 0x00000014100672a5 */ /* 0x000fc8000f8e003f */
[----:B------:R-:W-:Y:S02]  /*0d90*/  UIMAD.WIDE.U32 UR12, UP1, UR11, UR21, UR6 ;  /* 0x000000150b0c72a5 */ /* 0x000fe4000f820006 */
[----:B------:R-:W-:Y:S02]  /*0da0*/  UIMAD.WIDE.U32 UR6, UR11, UR20, URZ ;  /* 0x000000140b0672a5 */ /* 0x000fe4000f8e003f */
[----:B------:R-:W-:Y:S02]  /*0db0*/  UIADD3.X UR15, URZ, URZ, URZ, UP1, !UPT ;  /* 0x0000003f3f0f7290 */ /* 0x000fe40008ffe43f */
[----:B------:R-:W-:Y:S01]  /*0dc0*/  UIADD3 URZ, UP1, UR7, UR12, URZ ;  /* 0x0000000c073f7290 */ /* 0x000fe2000ff3e03f */
[----:B------:R-:W-:-:S03]  /*0dd0*/  UMOV UR14, UR13 ;  /* 0x0000000d000e7c82 */ /* 0x000fc60008000000 */
[----:B------:R-:W-:-:S12]  /*0de0*/  UIMAD.WIDE.U32.X UR6, UR16, UR21, UR14, UP1 ;  /* 0x00000015100672a5 */ /* 0x000fd800088e040e */
.L_x_11:
[----:B------:R-:W-:Y:S01]  /*0df0*/  USHF.R.U64 UR5, UR6, UR17, UR7 ;  /* 0x0000001106057299 */ /* 0x000fe20008001207 */
[----:B------:R-:W-:Y:S01]  /*0e00*/  I2FP.F32.U32 R0, UR10 ;  /* 0x0000000a00007c45 */ /* 0x000fe20008201000 */
[----:B------:R-:W-:Y:S01]  /*0e10*/  USHF.R.U32.HI UR6, URZ, UR17, UR7 ;  /* 0x000000113f067299 */ /* 0x000fe20008011607 */
[----:B-1----:R-:W-:Y:S01]  /*0e20*/  R2UR UR16, R2 ;  /* 0x00000000021072ca */ /* 0x002fe200000e0000 */
[----:B------:R-:W-:Y:S02]  /*0e30*/  UIADD3 UR19, UP1, URZ, -UR5, URZ ;  /* 0x800000053f137290 */ /* 0x000fe4000ff3e03f */
[----:B------:R-:W-:Y:S01]  /*0e40*/  FMUL R0, R0, UR24 ;  /* 0x0000001800007c20 */ /* 0x000fe20008400000 */
[----:B------:R-:W-:Y:S01]  /*0e50*/  ULDC.64 UR12, c[0x0][0x620] ;  /* 0x00018800000c7ab9 */ /* 0x000fe20000000a00 */
[----:B------:R-:W-:Y:S01]  /*0e60*/  UIADD3.X UR6, URZ, ~UR6, URZ, UP1, !UPT ;  /* 0x800000063f067290 */ /* 0x000fe20008ffe43f */
[----:B------:R-:W-:Y:S01]  /*0e70*/  UMOV UR14, UR22 ;  /* 0x00000016000e7c82 */ /* 0x000fe20008000000 */
[----:B------:R-:W-:-:S02]  /*0e80*/  UMOV UR15, UR23 ;  /* 0x00000017000f7c82 */ /* 0x000fc40008000000 */
[----:B------:R-:W-:Y:S01]  /*0e90*/  UIMAD UR6, UR6, UR12, URZ ;  /* 0x0000000c060672a4 */ /* 0x000fe2000f8e023f */
[----:B------:R-:W0:Y:S01]  /*0ea0*/  F2I.U32.TRUNC.NTZ R0, R0 ;  /* 0x0000000000007305 */ /* 0x000e22000020f000 */
[----:B------:R-:W-:Y:S02]  /*0eb0*/  UIMAD.WIDE.U32 UR14, UR19, UR12, UR14 ;  /* 0x0000000c130e72a5 */ /* 0x000fe4000f8e000e */
[----:B------:R-:W-:Y:S01]  /*0ec0*/  UIMAD UR19, UR19, UR13, UR6 ;  /* 0x0000000d131372a4 */ /* 0x000fe2000f8e0206 */
[----:B------:R-:W-:Y:S02]  /*0ed0*/  ULDC UR25, c[0x0][0x658] ;  /* 0x0001960000197ab9 */ /* 0x000fe40000000800 */
[----:B------:R-:W-:Y:S01]  /*0ee0*/  UMOV UR13, 0xffffffff ;  /* 0xffffffff000d7882 */ /* 0x000fe20000000000 */
[----:B------:R-:W-:Y:S01]  /*0ef0*/  UIADD3 UR19, UR15, UR19, URZ ;  /* 0x000000130f137290 */ /* 0x000fe2000fffe03f */
[----:B------:R-:W-:Y:S01]  /*0f00*/  ULDC UR21, c[0x0][0x618] ;  /* 0x0001860000157ab9 */ /* 0x000fe20000000800 */
[----:B------:R-:W-:Y:S01]  /*0f10*/  ULDC.64 UR6, c[0x0][0x640] ;  /* 0x0001900000067ab9 */ /* 0x000fe20000000a00 */
[----:B------:R-:W-:Y:S01]  /*0f20*/  USHF.L.U32 UR15, UR13, UR25, URZ ;  /* 0x000000190d0f7299 */ /* 0x000fe2000800063f */
[----:B------:R-:W-:Y:S01]  /*0f30*/  ISETP.NE.U32.AND P0, PT, RZ, UR6, PT ;  /* 0x00000006ff007c0c */ /* 0x000fe2000bf05070 */
[----:B------:R-:W-:-:S02]  /*0f40*/  USHF.R.U64 UR13, UR14, UR21, UR19 ;  /* 0x000000150e0d7299 */ /* 0x000fc40008001213 */
[----:B------:R-:W-:Y:S01]  /*0f50*/  USHF.R.U32.HI UR14, URZ, UR21, UR19 ;  /* 0x000000153f0e7299 */ /* 0x000fe20008011613 */
[----:B0-----:R-:W-:Y:S01]  /*0f60*/  R2UR UR20, R0 ;  /* 0x00000000001472ca */ /* 0x001fe200000e0000 */
[----:B------:R-:W-:Y:S01]  /*0f70*/  ULDC UR23, c[0x0][0x608] ;  /* 0x0001820000177ab9 */ /* 0x000fe20000000800 */
[----:B------:R-:W-:Y:S01]  /*0f80*/  ISETP.NE.AND.EX P0, PT, RZ, UR7, PT, P0 ;  /* 0x00000007ff007c0c */ /* 0x000fe2000bf05300 */
[----:B------:R-:W-:Y:S02]  /*0f90*/  USHF.R.U64 UR27, UR13, UR23, UR14 ;  /* 0x000000170d1b7299 */ /* 0x000fe4000800120e */
[----:B------:R-:W-:Y:S01]  /*0fa0*/  USHF.R.U32.HI UR14, URZ, UR23, UR14 ;  /* 0x000000173f0e7299 */ /* 0x000fe2000801160e */
[----:B------:R-:W-:Y:S01]  /*0fb0*/  UMOV UR22, 0x1 ;  /* 0x0000000100167882 */ /* 0x000fe20000000000 */
[----:B------:R-:W-:Y:S02]  /*0fc0*/  UIADD3 UR16, -UR16, URZ, URZ ;  /* 0x0000003f10107290 */ /* 0x000fe4000fffe13f */
[----:B------:R-:W-:-:S02]  /*0fd0*/  USHF.R.U64 UR28, UR27, UR25, UR14 ;  /* 0x000000191b1c7299 */ /* 0x000fc4000800120e */
[----:B------:R-:W-:Y:S01]  /*0fe0*/  USHF.L.U32 UR19, UR22, UR25, URZ ;  /* 0x0000001916137299 */ /* 0x000fe2000800063f */
[----:B------:R-:W-:Y:S01]  /*0ff0*/  ULDC UR17, c[0x0][0x144] ;  /* 0x0000510000117ab9 */ /* 0x000fe20000000800 */
[----:B------:R-:W-:Y:S01]  /*1000*/  ULDC UR11, c[0x0][0x600] ;  /* 0x00018000000b7ab9 */ /* 0x000fe20000000800 */
[----:B------:R-:W-:Y:S02]  /*1010*/  ULOP3.LUT UR22, URZ, UR15, URZ, 0x33, !UPT ;  /* 0x0000000f3f167292 */ /* 0x000fe4000f8e333f */
[----:B------:R-:W-:Y:S02]  /*1020*/  USHF.R.U32.HI UR15, URZ, UR25, UR14 ;  /* 0x000000193f0f7299 */ /* 0x000fe4000801160e */
[----:B------:R-:W-:Y:S02]  /*1030*/  UIADD3 UR12, UR11, -0x1, URZ ;  /* 0xffffffff0b0c7890 */ /* 0x000fe4000fffe03f */
[----:B------:R-:W-:Y:S02]  /*1040*/  UIADD3 UR24, -UR20, URZ, URZ ;  /* 0x0000003f14187290 */ /* 0x000fe4000fffe13f */
[----:B------:R-:W-:Y:S01]  /*1050*/  UIMAD UR4, UR17, UR16, UR4 ;  /* 0x00000010110472a4 */ /* 0x000fe2000f8e0204 */
[----:B------:R-:W-:Y:S01]  /*1060*/  ULDC UR29, c[0x0][0x148] ;  /* 0x00005200001d7ab9 */ /* 0x000fe20000000800 */
[----:B------:R-:W-:Y:S01]  /*1070*/  ULDC UR25, c[0x0][0x648] ;  /* 0x0001920000197ab9 */ /* 0x000fe20000000800 */
[----:B------:R-:W-:Y:S01]  /*1080*/  ULDC UR26, c[0x0][0x638] ;  /* 0x00018e00001a7ab9 */ /* 0x000fe20000000800 */
[----:B------:R-:W-:Y:S01]  /*1090*/  UMOV UR14, UR28 ;  /* 0x0000001c000e7c82 */ /* 0x000fe20008000000 */
[----:B------:R-:W-:Y:S07]  /*10a0*/  @!P0 BRA `(.L_x_12) ;  /* 0x0000000000308947 */ /* 0x000fee0003800000 */
[----:B------:R-:W-:Y:S02]  /*10b0*/  ULDC UR20, c[0x0][0x64c] ;  /* 0x0001930000147ab9 */ /* 0x000fe40000000800 */
        /* <DEDUP_REMOVED lines=8> */
[----:B------:R-:W-:-:S07]  /*1140*/  UIMAD.WIDE.U32.X UR6, UR23, UR7, UR20, UP1 ;  /* 0x00000007170672a5 */ /* 0x000fce00088e0414 */
[----:B------:R-:W-:Y:S01]  /*1150*/  UMOV UR14, UR6 ;  /* 0x00000006000e7c82 */ /* 0x000fe20008000000 */
[----:B------:R-:W-:-:S05]  /*1160*/  UMOV UR15, UR7 ;  /* 0x00000007000f7c82 */ /* 0x000fca0008000000 */
.L_x_12:
[----:B------:R-:W-:Y:S01]  /*1170*/  UISETP.NE.AND UP1, UPT, UR38, URZ, UPT ;  /* 0x0000003f2600728c */ /* 0x000fe2000bf25270 */
[----:B------:R-:W-:Y:S01]  /*1180*/  IMAD.MOV.U32 R0, RZ, RZ, 0x1 ;  /* 0x00000001ff007424 */ /* 0x000fe200078e00ff */
[----:B------:R-:W-:Y:S01]  /*1190*/  USHF.R.U64 UR6, UR14, UR25, UR15 ;  /* 0x000000190e067299 */ /* 0x000fe2000800120f */
[----:B------:R-:W-:Y:S01]  /*11a0*/  IMAD.U32 R19, RZ, RZ, UR5 ;  /* 0x00000005ff137e24 */ /* 0x000fe2000f8e00ff */
[----:B------:R-:W-:Y:S02]  /*11b0*/  ULOP3.LUT UR22, UR27, UR22, URZ, 0xc0, !UPT ;  /* 0x000000161b167292 */ /* 0x000fe4000f8ec03f */
[----:B------:R-:W-:Y:S02]  /*11c0*/  UIADD3 UR7, -UR6, URZ, URZ ;  /* 0x0000003f06077290 */ /* 0x000fe4000fffe13f */
[----:B------:R-:W-:Y:S02]  /*11d0*/  UIMAD UR19, UR19, UR6, UR22 ;  /* 0x00000006131372a4 */ /* 0x000fe4000f8e0216 */
[----:B------:R-:W-:-:S02]  /*11e0*/  ULOP3.LUT UR12, UR13, UR12, URZ, 0xc0, !UPT ;  /* 0x0000000c0d0c7292 */ /* 0x000fc4000f8ec03f */
[----:B------:R-:W-:Y:S02]  /*11f0*/  @UP1 UIMAD UR4, UR29, UR24, UR10 ;  /* 0x000000181d0412a4 */ /* 0x000fe4000f8e020a */
[----:B------:R-:W-:-:S03]  /*1200*/  UIMAD UR6, UR7, UR26, UR28 ;  /* 0x0000001a070672a4 */ /* 0x000fc6000f8e021c */
[----:B------:R-:W-:Y:S01]  /*1210*/  ULDC UR7, c[0x0][0x610] ;  /* 0x0001840000077ab9 */ /* 0x000fe20000000800 */
[----:B------:R-:W-:Y:S02]  /*1220*/  UIMAD UR6, UR6, UR11, UR12 ;  /* 0x0000000b060672a4 */ /* 0x000fe4000f8e020c */
[----:B------:R-:W-:-:S04]  /*1230*/  UIMAD UR4, UR19, UR7, UR4 ;  /* 0x00000007130472a4 */ /* 0x000fc8000f8e0204 */
[----:B------:R-:W-:Y:S02]  /*1240*/  USEL UR7, UR6, UR4, !UP1 ;  /* 0x0000000406077287 */ /* 0x000fe4000c800000 */
[----:B------:R-:W-:-:S04]  /*1250*/  USEL UR4, UR4, UR6, !UP1 ;  /* 0x0000000604047287 */ /* 0x000fc8000c800000 */
[----:B------:R-:W-:Y:S02]  /*1260*/  MOV R2, UR7 ;  /* 0x0000000700027c02 */ /* 0x000fe40008000f00 */
[----:B------:R-:W-:-:S07]  /*1270*/  IMAD.U32 R18, RZ, RZ, UR4 ;  /* 0x00000004ff127e24 */ /* 0x000fce000f8e00ff */
.L_x_10:
[----:B------:R-:W-:Y:S02]  /*1280*/  ULDC UR4, c[0x0][0x28c] ;  /* 0x0000a30000047ab9 */ /* 0x000fe40000000800 */
[----:B------:R-:W-:-:S04]  /*1290*/  UIADD3 UR4, UR4, 0x1f, URZ ;  /* 0x0000001f04047890 */ /* 0x000fc8000fffe03f */
[----:B------:R-:W-:-:S04]  /*12a0*/  USHF.R.S32.HI UR5, URZ, 0x1f, UR4 ;  /* 0x0000001f3f057899 */ /* 0x000fc80008011404 */
[----:B------:R-:W-:-:S04]  /*12b0*/  ULEA.HI UR5, UR5, UR4, URZ, 0x5 ;  /* 0x0000000405057291 */ /* 0x000fc8000f8f283f */
[----:B------:R-:W-:Y:S01]  /*12c0*/  USHF.R.S32.HI UR39, URZ, 0x5, UR5 ;  /* 0x000000053f277899 */ /* 0x000fe20008011405 */
[----:B------:R-:W-:Y:S11]  /*12d0*/  @!P1 BRA `(.L_x_13) ;  /* 0x0000010000ac9947 */ /* 0x000ff60003800000 */
[----:B------:R-:W-:-:S06]  /*12e0*/  UISETP.GT.U32.AND UP1, UPT, UR18, 0x1, UPT ;  /* 0x000000011200788c */ /* 0x000fcc000bf24070 */
[----:B------:R-:W-:-:S13]  /*12f0*/  PLOP3.LUT P0, PT, PT, PT, UP1, 0x80, 0x0 ;  /* 0x000000000000781c */ /* 0x000fda0003f0f018 */
[----:B------:R-:W-:Y:S05]  /*1300*/  @P0 EXIT ;  /* 0x000000000000094d */ /* 0x000fea0003800000 */
.L_x_14:
[----:B------:R-:W-:-:S08]  /*1310*/  NOP ;  /* 0x0000000000007918 */ /* 0x000fd00000000000 */
[----:B------:R-:W0:Y:S02]  /*1320*/  USETMAXREG.TRY_ALLOC.CTAPOOL UP1, 0xe8 ;  /* 0x000000e8000079c8 */ /* 0x000e240008020600 */
[----:B0-----:R-:W-:-:S13]  /*1330*/  PLOP3.LUT P0, PT, PT, PT, UP1, 0x80, 0x0 ;  /* 0x000000000000781c */ /* 0x001fda0003f0f018 */
[----:B------:R-:W-:Y:S05]  /*1340*/  @!P0 BRA `(.L_x_14) ;  /* 0xfffffffc00f08947 */ /* 0x000fea000383ffff */
[----:B------:R-:W-:-:S13]  /*1350*/  LOP3.LUT P0, RZ, R0, 0xff, RZ, 0xc0, !PT ;  /* 0x000000ff00ff7812 */ /* 0x000fda000780c0ff */
[----:B------:R-:W-:Y:S05]  /*1360*/  @!P0 EXIT ;  /* 0x000000000000894d */ /* 0x000fea0003800000 */
[----:B------:R-:W-:Y:S01]  /*1370*/  SHF.R.S32.HI R0, RZ, 0x1f, R3 ;  /* 0x0000001fff007819 */ /* 0x000fe20000011403 */
[----:B------:R-:W0:Y:S01]  /*1380*/  S2UR UR5, SR_CgaCtaId ;  /* 0x00000000000579c3 */ /* 0x000e220000008800 */
[----:B------:R-:W-:Y:S02]  /*1390*/  USHF.R.U32.HI UR4, URZ, 0x3, UR39 ;  /* 0x000000033f047899 */ /* 0x000fe40008011627 */
[CC--:B------:R-:W-:Y:S01]  /*13a0*/  LEA.HI R4, R0.reuse, R3.reuse, RZ, 0x2 ;  /* 0x0000000300047211 */ /* 0x0c0fe200078f10ff */
[----:B------:R-:W-:Y:S01]  /*13b0*/  UIADD3 UR9, UR9, -0x1, URZ ;  /* 0xffffffff09097890 */ /* 0x000fe2000fffe03f */
[----:B------:R-:W-:Y:S01]  /*13c0*/  LEA.HI R0, R0, R3, RZ, 0x5 ;  /* 0x0000000300007211 */ /* 0x000fe200078f28ff */
[----:B------:R-:W-:Y:S01]  /*13d0*/  ULOP3.LUT UR4, UR4, 0x1, URZ, 0xc0, !UPT ;  /* 0x0000000104047892 */ /* 0x000fe2000f8ec03f */
[--C-:B------:R-:W-:Y:S01]  /*13e0*/  SHF.R.S32.HI R216, RZ, 0x2, R4.reuse ;  /* 0x00000002ffd87819 */ /* 0x100fe20000011404 */
[----:B------:R-:W-:Y:S01]  /*13f0*/  ULOP3.LUT UR42, UR39, 0x7, URZ, 0xc0, !UPT ;  /* 0x00000007272a7892 */ /* 0x000fe2000f8ec03f */
[----:B------:R-:W-:Y:S01]  /*1400*/  SHF.R.S32.HI R5, RZ, 0x1f, R4 ;  /* 0x0000001fff057819 */ /* 0x000fe20000011404 */
[----:B------:R-:W-:Y:S01]  /*1410*/  UMOV UR41, 0x400 ;  /* 0x0000040000297882 */ /* 0x000fe20000000000 */
[----:B------:R-:W-:Y:S01]  /*1420*/  UISETP.LT.AND UP1, UPT, UR39, 0x1, UPT ;  /* 0x000000012700788c */ /* 0x000fe2000bf21270 */
[----:B------:R-:W-:Y:S01]  /*1430*/  LOP3.LUT R4, R4, 0xfffffffc, RZ, 0xc0, !PT ;  /* 0xfffffffc04047812 */ /* 0x000fe200078ec0ff */
[----:B------:R-:W-:Y:S01]  /*1440*/  USHF.L.U32 UR50, UR9, 0x3, URZ ;  /* 0x0000000309327899 */ /* 0x000fe2000800063f */
[----:B------:R-:W-:Y:S01]  /*1450*/  LEA.HI R5, R5, R216, RZ, 0x3 ;  /* 0x000000d805057211 */ /* 0x000fe200078f18ff */
[----:B------:R-:W-:-:S02]  /*1460*/  USEL UR42, UR42, URZ, !UP0 ;  /* 0x0000003f2a2a7287 */ /* 0x000fc4000c000000 */
[----:B------:R-:W-:Y:S01]  /*1470*/  UISETP.EQ.U32.AND UP0, UPT, UR4, 0x1, !UP0 ;  /* 0x000000010400788c */ /* 0x000fe2000c702070 */
[----:B------:R-:W-:Y:S01]  /*1480*/  LOP3.LUT R5, R5, 0xfffffff8, RZ, 0xc0, !PT ;  /* 0xfffffff805057812 */ /* 0x000fe200078ec0ff */
[----:B------:R-:W-:Y:S01]  /*1490*/  USEL UR43, UR39, 0x1, UP1 ;  /* 0x00000001272b7887 */ /* 0x000fe20008800000 */
[----:B------:R-:W-:Y:S01]  /*14a0*/  IMAD.IADD R219, R3, 0x1, -R4 ;  /* 0x0000000103db7824 */ /* 0x000fe200078e0a04 */
[----:B------:R-:W-:Y:S01]  /*14b0*/  ULDC UR4, c[0x0][0x284] ;  /* 0x0000a10000047ab9 */ /* 0x000fe20000000800 */
[----:B------:R-:W-:Y:S01]  /*14c0*/  UISETP.NE.AND UP1, UPT, UR9, URZ, UPT ;  /* 0x0000003f0900728c */ /* 0x000fe2000bf25270 */
[----:B------:R-:W-:Y:S01]  /*14d0*/  IMAD.IADD R216, R216, 0x1, -R5 ;  /* 0x00000001d8d87824 */ /* 0x000fe200078e0a05 */
[----:B------:R-:W-:Y:S01]  /*14e0*/  SHF.R.S32.HI R5, RZ, 0x5, R0 ;  /* 0x00000005ff057819 */ /* 0x000fe20000011400 */
[----:B0-----:R-:W-:Y:S02]  /*14f0*/  ULEA UR41, UR5, UR41, 0x18 ;  /* 0x0000002905297291 */ /* 0x001fe4000f8ec03f */
[----:B------:R-:W-:Y:S01]  /*1500*/  ULOP3.LUT UR47, UR50, 0x8, URZ, 0xc0, !UPT ;  /* 0x00000008322f7892 */ /* 0x000fe2000f8ec03f */
[--C-:B------:R-:W-:Y:S01]  /*1510*/  SHF.R.S32.HI R217, RZ, 0x1f, R216.reuse ;  /* 0x0000001fffd97819 */ /* 0x100fe200000114d8 */
[----:B------:R-:W-:Y:S01]  /*1520*/  IMAD R218, R5, -0x10, -R216 ;  /* 0xfffffff005da7824 */ /* 0x000fe200078e0ad8 */
[----:B------:R-:W-:-:S02]  /*1530*/  UIADD3 UR49, UR41, 0x90, URZ ;  /* 0x0000009029317890 */ /* 0x000fc4000fffe03f */
[----:B------:R-:W-:Y:S01]  /*1540*/  USHF.L.U32 UR40, UR39, 0x1, URZ ;  /* 0x0000000127287899 */ /* 0x000fe2000800063f */
[----:B------:R-:W-:Y:S01]  /*1550*/  IMAD.WIDE R216, R5, 0x10, R216 ;  /* 0x0000001005d87825 */ /* 0x000fe200078e02d8 */
[----:B------:R-:W-:Y:S02]  /*1560*/  UIADD3 UR43, -UR43, UR39, URZ ;  /* 0x000000272b2b7290 */ /* 0x000fe4000fffe13f */
[----:B------:R-:W-:Y:S01]  /*1570*/  ULOP3.LUT UR44, UR50, 0x8, URZ, 0xc, !UPT ;  /* 0x00000008322c7892 */ /* 0x000fe2000f8e0c3f */
[----:B------:R-:W-:Y:S01]  /*1580*/  VIADD R218, R218, UR4 ;  /* 0x00000004dada7c36 */ /* 0x000fe20008000000 */
[----:B------:R-:W-:Y:S02]  /*1590*/  USEL UR45, URZ, 0x1, UP1 ;  /* 0x000000013f2d7887 */ /* 0x000fe40008800000 */
[----:B------:R-:W-:Y:S02]  /*15a0*/  UIADD3 UR46, UR50, UR49, URZ ;  /* 0x00000031322e7290 */ /* 0x000fe4000fffe03f */
[----:B------:R-:W-:-:S02]  /*15b0*/  ULOP3.LUT UR47, UR47, 0x18, URZ, 0x3c, !UPT ;  /* 0x000000182f2f7892 */ /* 0x000fc4000f8e3c3f */
[----:B------:R-:W-:-:S12]  /*15c0*/  USEL UR48, URZ, 0x1, !UP0 ;  /* 0x000000013f307887 */ /* 0x000fd8000c000000 */
.L_x_418:
[----:B------:R-:W-:Y:S01]  /*15d0*/  IMAD.U32 R3, RZ, RZ, UR45 ;  /* 0x0000002dff037e24 */ /* 0x000fe2000f8e00ff */
[----:B0-2---:R-:W-:Y:S01]  /*15e0*/  MOV R220, UR49 ;  /* 0x0000003100dc7c02 */ /* 0x005fe20008000f00 */
[----:B------:R-:W-:Y:S02]  /*15f0*/  ULDC UR4, c[0x0][0x28c] ;  /* 0x0000a30000047ab9 */ /* 0x000fe40000000800 */
[----:B------:R-:W-:Y:S02]  /*1600*/  ISETP.LT.AND P1, PT, RZ, UR4, PT ;  /* 0x00000004ff007c0c */ /* 0x000fe4000bf21270 */
[----:B------:R-:W-:-:S04]  /*1610*/  SHF.L.U32 R3, R3, 0x1f, RZ ;  /* 0x0000001f03037819 */ /* 0x000fc800000006ff */
[----:B------:R-:W0:Y:S02]  /*1620*/  SYNCS.PHASECHK.TRANS64.TRYWAIT P0, [R220+UR50], R3 ;  /* 0x00000003dc0075a7 */ /* 0x000e240008000172 */
[----:B0--34-:R-:W-:Y:S05]  /*1630*/  @!P0 BRA `(.L_x_15) ;  /* 0x0000011000588947 */ /* 0x019fea0003800000 */
.L_x_444:
[----:B------:R-:W-:Y:S05]  /*1640*/  @P1 BRA `(.L_x_16) ;  /* 0x0000000000401947 */ /* 0x000fea0003800000 */
[----:B0-----:R-:W-:Y:S01]  /*1650*/  MOV R0, 0x0 ;  /* 0x0000000000007802 */ /* 0x001fe20000000f00 */
[----:B------:R-:W-:Y:S01]  /*1660*/  ULDC.64 UR4, c[0x4][0x68] ;  /* 0x01001a0000047ab9 */ /* 0x000fe20000000a00 */
[----:B------:R-:W-:Y:S01]  /*1670*/  ULDC.64 UR6, c[0x4][0x8] ;  /* 0x0100020000067ab9 */ /* 0x000fe20000000a00 */
[----:B------:R-:W-:Y:S01]  /*1680*/  IMAD.U32 R4, RZ, RZ, UR4 ;  /* 0x00000004ff047e24 */ /* 0x000fe2000f8e00ff */
[----:B------:R0:W1:Y:S01]  /*1690*/  LDC.64 R14, c[0x4][R0] ;  /* 0x01000000000e7b82 */ /* 0x0000620000000a00 */
[----:B------:R-:W-:Y:S01]  /*16a0*/  IMAD.U32 R5, RZ, RZ, UR5 ;  /* 0x00000005ff057e24 */ /* 0x000fe2000f8e00ff */
[----:B------:R-:W-:Y:S01]  /*16b0*/  ULDC.64 UR4, c[0x4][0x70] ;  /* 0x01001c0000047ab9 */ /* 0x000fe20000000a00 */
[----:B------:R-:W-:Y:S01]  /*16c0*/  IMAD.U32 R10, RZ, RZ, UR6 ;  /* 0x00000006ff0a7e24 */ /* 0x000fe2000f8e00ff */
[----:B------:R-:W-:Y:S01]  /*16d0*/  MOV R11, UR7 ;  /* 0x00000007000b7c02 */ /* 0x000fe20008000f00 */
[----:B------:R-:W-:Y:S02]  /*16e0*/  IMAD.U32 R6, RZ, RZ, UR4 ;  /* 0x00000004ff067e24 */ /* 0x000fe4000f8e00ff */
[----:B------:R-:W-:-:S02]  /*16f0*/  IMAD.U32 R7, RZ, RZ, UR5 ;  /* 0x00000005ff077e24 */ /* 0x000fc4000f8e00ff */
[----:B------:R-:W-:Y:S02]  /*1700*/  IMAD.MOV.U32 R8, RZ, RZ, 0x1e1 ;  /* 0x000001e1ff087424 */ /* 0x000fe400078e00ff */
[----:B------:R-:W-:Y:S02]  /*1710*/  IMAD.MOV.U32 R12, RZ, RZ, 0x1 ;  /* 0x00000001ff0c7424 */ /* 0x000fe400078e00ff */
[----:B0-----:R-:W-:-:S07]  /*1720*/  IMAD.MOV.U32 R13, RZ, RZ, RZ ;  /* 0x000000ffff0d7224 */ /* 0x001fce00078e00ff */
[----:B------:R-:W-:-:S07]  /*1730*/  LEPC R20, `(.L_x_16) ;  /* 0x000000001014794e */ /* 0x000fce0000000000 */
[----:B-1---5:R-:W-:Y:S05]  /*1740*/  CALL.ABS.NOINC R14 ;  /* 0x000000000e007343 */ /* 0x022fea0003c00000 */
.L_x_16:
[----:B------:R-:W-:-:S06]  /*1750*/  ULOP3.LUT UR4, UR36, 0x1, URZ, 0xfc, !UPT ;  /* 0x0000000124047892 */ /* 0x000fcc000f8efc3f */
[----:B0-----:R-:W-:-:S05]  /*1760*/  IMAD.U32 R0, RZ, RZ, UR4 ;  /* 0x00000004ff007e24 */ /* 0x001fca000f8e00ff */
[----:B------:R-:W-:-:S13]  /*1770*/  ISETP.NE.AND P0, PT, R0, 0x3, PT ;  /* 0x000000030000780c */ /* 0x000fda0003f05270 */
[----:B------:R-:W-:Y:S05]  /*1780*/  @!P0 BRA `(.L_x_17) ;  /* 0x0000000000048947 */ /* 0x000fea0003800000 */
[----:B------:R-:W-:Y:S01]  /*1790*/  BPT.TRAP 0x1 ;  /* 0x000000040000795c */ /* 0x000fe20000300000 */
.L_x_17:
[----:B------:R-:W-:Y:S01]  /*17a0*/  IMAD.U32 R3, RZ, RZ, UR42 ;  /* 0x0000002aff037e24 */ /* 0x000fe2000f8e00ff */
[----:B------:R-:W-:-:S04]  /*17b0*/  MOV R0, UR48 ;  /* 0x0000003000007c02 */ /* 0x000fc80008000f00 */
[----:B------:R-:W-:Y:S02]  /*17c0*/  LEA R3, R3, UR41, 0x3 ;  /* 0x0000002903037c11 */ /* 0x000fe4000f8e18ff */
[----:B------:R-:W-:-:S04]  /*17d0*/  SHF.L.U32 R0, R0, 0x1f, RZ ;  /* 0x0000001f00007819 */ /* 0x000fc800000006ff */
[----:B------:R0:W1:Y:S01]  /*17e0*/  SYNCS.PHASECHK.TRANS64.TRYWAIT P1, [R3+URZ], R0 ;  /* 0x00000000030075a7 */ /* 0x000062000802017f */
[----:B------:R-:W-:Y:S05]  /*17f0*/  @!P0 BRA `(.L_x_18) ;  /* 0x0000000000048947 */ /* 0x000fea0003800000 */
[----:B------:R-:W-:Y:S01]  /*1800*/  BPT.TRAP 0x1 ;  /* 0x000000040000795c */ /* 0x000fe20000300000 */
.L_x_18:
[----:B------:R-:W-:-:S05]  /*1810*/  IMAD.U32 R4, RZ, RZ, UR43 ;  /* 0x0000002bff047e24 */ /* 0x000fca000f8e00ff */
[----:B------:R-:W-:Y:S01]  /*1820*/  ISETP.GE.AND P2, PT, R4, 0x1, PT ;  /* 0x000000010400780c */ /* 0x000fe20003f46270 */
[----:B-1----:R-:W-:-:S12]  /*1830*/  @P1 BRA `(.L_x_19) ;  /* 0x0000000000081947 */ /* 0x002fd80003800000 */
[----:B------:R-:W1:Y:S02]  /*1840*/  SYNCS.PHASECHK.TRANS64.TRYWAIT P1, [R3+URZ], R0 ;  /* 0x00000000030075a7 */ /* 0x000e64000802017f */
[----:B-1----:R-:W-:Y:S05]  /*1850*/  @!P1 BRA `(.L_x_20) ;  /* 0x0000010c00e89947 */ /* 0x002fea0003800000 */
.L_x_19:
[----:B------:R-:W-:Y:S05]  /*1860*/  WARPSYNC.ALL ;  /* 0x0000000000007948 */ /* 0x000fea0003800000 */
[----:B------:R-:W-:Y:S01]  /*1870*/  UIADD3 UR5, UR41, 0x180, URZ ;  /* 0x0000018029057890 */ /* 0x000fe2000fffe03f */
[----:B------:R-:W-:Y:S01]  /*1880*/  WARPGROUP.ARRIVE ;  /* 0x00000000000079c5 */ /* 0x000fe20000000000 */
[----:B------:R-:W-:Y:S02]  /*1890*/  UIADD3 UR4, UR41, 0x8180, URZ ;  /* 0x0000818029047890 */ /* 0x000fe4000fffe03f */
[----:B------:R-:W-:Y:S02]  /*18a0*/  USHF.R.U32.HI UR5, URZ, 0x4, UR5 ;  /* 0x000000043f057899 */ /* 0x000fe40008011605 */
[----:B------:R-:W-:-:S02]  /*18b0*/  USHF.R.U32.HI UR4, URZ, 0x4, UR4 ;  /* 0x000000043f047899 */ /* 0x000fc40008011604 */
[----:B------:R-:W-:Y:S02]  /*18c0*/  ULOP3.LUT UR5, UR5, 0x3fff, URZ, 0xc0, !UPT ;  /* 0x00003fff05057892 */ /* 0x000fe4000f8ec03f */
[----:B------:R-:W-:Y:S02]  /*18d0*/  ULOP3.LUT UR4, UR4, 0x3fff, URZ, 0xc0, !UPT ;  /* 0x00003fff04047892 */ /* 0x000fe4000f8ec03f */
[----:B------:R-:W-:Y:S02]  /*18e0*/  ULOP3.LUT UR8, UR5, 0x10000, URZ, 0xfc, !UPT ;  /* 0x0001000005087892 */ /* 0x000fe4000f8efc3f */
[----:B------:R-:W-:Y:S02]  /*18f0*/  ULOP3.LUT UR9, UR4, 0x10000, URZ, 0xfc, !UPT ;  /* 0x0001000004097892 */ /* 0x000fe4000f8efc3f */
[----:B------:R-:W-:Y:S02]  /*1900*/  ULEA UR10, UR42, UR8, 0x8 ;  /* 0x000000082a0a7291 */ /* 0x000fe4000f8e403f */
[----:B------:R-:W-:Y:S01]  /*1910*/  UIMAD UR11, UR42, 0x600, UR9 ;  /* 0x000006002a0b78a4 */ /* 0x000fe2000f8e0209 */
[----:B------:R-:W-:Y:S01]  /*1920*/  UMOV UR5, 0x80000020 ;  /* 0x8000002000057882 */ /* 0x000fe20000000000 */
[----:B------:R-:W-:-:S03]  /*1930*/  UMOV UR7, 0x80000020 ;  /* 0x8000002000077882 */ /* 0x000fc60000000000 */
[----:B------:R-:W-:Y:S02]  /*1940*/  UMOV UR4, UR10 ;  /* 0x0000000a00047c82 */ /* 0x000fe40008000000 */
[----:B------:R-:W-:Y:S02]  /*1950*/  UMOV UR6, UR11 ;  /* 0x0000000b00067c82 */ /* 0x000fe40008000000 */
[----:B------:R-:W-:Y:S01]  /*1960*/  HGMMA.64x192x16.F32.BF16 R120, gdesc[UR4], RZ, !UPT, gsb0 ;  /* 0x02e00000047879f0 */ /* 0x000fe2000c0018ff */
[----:B------:R-:W-:Y:S01]  /*1970*/  UIADD3 UR6, UR11, 0x300, URZ ;  /* 0x000003000b067890 */ /* 0x000fe2000fffe03f */
[----:B------:R-:W-:Y:S01]  /*1980*/  UMOV UR7, 0x80000020 ;  /* 0x8000002000077882 */ /* 0x000fe20000000000 */
[----:B------:R-:W-:Y:S02]  /*1990*/  WARPGROUP.DEPBAR.LE gsb0, 0x0 ;  /* 0x00008000000079c5 */ /* 0x000fe40000010000 */
[----:B------:R-:W-:-:S15]  /*19a0*/  WARPGROUP.ARRIVE ;  /* 0x00000000000079c5 */ /* 0x000fde0000000000 */
[----:B------:R-:W-:Y:S01]  /*19b0*/  HGMMA.64x192x16.F32.BF16 R24, gdesc[UR4], RZ, !UPT, gsb0 ;  /* 0x02e00000041879f0 */ /* 0x000fe2000c0018ff */
[----:B------:R-:W-:Y:S02]  /*19c0*/  UIADD3 UR4, UR10, 0x2, URZ ;  /* 0x000000020a047890 */ /* 0x000fe4000fffe03f */
[----:B------:R-:W-:Y:S01]  /*19d0*/  UIADD3 UR6, UR11, 0x2, URZ ;  /* 0x000000020b067890 */ /* 0x000fe2000fffe03f */
[----:B------:R-:W-:Y:S01]  /*19e0*/  UMOV UR5, 0x80000020 ;  /* 0x8000002000057882 */ /* 0x000fe20000000000 */
[----:B------:R-:W-:Y:S01]  /*19f0*/  UMOV UR7, 0x80000020 ;  /* 0x8000002000077882 */ /* 0x000fe20000000000 */
[----:B------:R-:W-:Y:S02]  /*1a00*/  WARPGROUP.DEPBAR.LE gsb0, 0x0 ;  /* 0x00008000000079c5 */ /* 0x000fe40000010000 */
[----:B------:R-:W-:-:S12]  /*1a10*/  WARPGROUP.ARRIVE ;  /* 0x00000000000079c5 */ /* 0x000fd80000000000 */
[----:B------:R-:W-:Y:S01]  /*1a20*/  HGMMA.64x192x16.F32.BF16 R120, gdesc[UR4], R120, gsb0 ;  /* 0x02e00000047879f0 */ /* 0x000fe20008001878 */
[----:B------:R-:W-:Y:S01]  /*1a30*/  UIADD3 UR6, UR11, 0x302, URZ ;  /* 0x000003020b067890 */ /* 0x000fe2000fffe03f */
[----:B------:R-:W-:Y:S01]  /*1a40*/  UMOV UR7, 0x80000020 ;  /* 0x8000002000077882 */ /* 0x000fe20000000000 */
[----:B------:R-:W-:Y:S02]  /*1a50*/  WARPGROUP.DEPBAR.LE gsb0, 0x0 ;  /* 0x00008000000079c5 */ /* 0x000fe40000010000 */
[----:B------:R-:W-:-:S15]  /*1a60*/  WARPGROUP.ARRIVE ;  /* 0x00000000000079c5 */ /* 0x000fde0000000000 */
[----:B------:R-:W-:Y:S03]  /*1a70*/  HGMMA.64x192x16.F32.BF16 R24, gdesc[UR4], R24, gsb0 ;  /* 0x02e00000041879f0 */ /* 0x000fe60008001818 */
[----:B------:R-:W-:Y:S02]  /*1a80*/  WARPGROUP.DEPBAR.LE gsb0, 0x0 ;  /* 0x00008000000079c5 */ /* 0x000fe40000010000 */
[----:B------:R-:W-:Y:S05]  /*1a90*/  @!P2 BRA `(.L_x_21) ;  /* 0x000000040004a947 */ /* 0x000fea0003800000 */
[----:B------:R-:W-:Y:S01]  /*1aa0*/  UIADD3 UR4, UR42, 0x1, URZ ;  /* 0x000000012a047890 */ /* 0x000fe2000fffe03f */
[----:B01----:R-:W-:Y:S01]  /*1ab0*/  IMAD.U32 R0, RZ, RZ, UR43 ;  /* 0x0000002bff007e24 */ /* 0x003fe2000f8e00ff */
[----:B------:R-:W-:Y:S02]  /*1ac0*/  UMOV UR11, UR42 ;  /* 0x0000002a000b7c82 */ /* 0x000fe40008000000 */
[----:B------:R-:W-:-:S04]  /*1ad0*/  UISETP.NE.AND UP0, UPT, UR4, 0x8, UPT ;  /* 0x000000080400788c */ /* 0x000fc8000bf05270 */
[----:B------:R-:W-:Y:S02]  /*1ae0*/  USEL UR5, URZ, 0x1, UP0 ;  /* 0x000000013f057887 */ /* 0x000fe40008000000 */
[----:B------:R-:W-:Y:S02]  /*1af0*/  USEL UR10, UR4, URZ, UP0 ;  /* 0x0000003f040a7287 */ /* 0x000fe40008000000 */
[----:B------:R-:W-:-:S06]  /*1b00*/  ULOP3.LUT UR5, UR48, UR5, URZ, 0x3c, !UPT ;  /* 0x0000000530057292 */ /* 0x000fcc000f8e3c3f */
[----:B------:R-:W-:-:S07]  /*1b10*/  IMAD.U32 R5, RZ, RZ, UR5 ;  /* 0x00000005ff057e24 */ /* 0x000fce000f8e00ff */
.L_x_28:
[----:B01----:R-:W-:Y:S05]  /*1b20*/  @!P0 BRA `(.L_x_22) ;  /* 0x0000000000048947 */ /* 0x003fea0003800000 */
[----:B------:R-:W-:Y:S01]  /*1b30*/  BPT.TRAP 0x1 ;  /* 0x000000040000795c */ /* 0x000fe20000300000 */
.L_x_22:
[----:B------:R-:W-:Y:S01]  /*1b40*/  ULEA UR4, UR10, UR41, 0x3 ;  /* 0x000000290a047291 */ /* 0x000fe2000f8e183f */
[----:B------:R-:W-:-:S08]  /*1b50*/  SHF.L.U32 R3, R5, 0x1f, RZ ;  /* 0x0000001f05037819 */ /* 0x000fd000000006ff */
[----:B------:R0:W1:Y:S01]  /*1b60*/  SYNCS.PHASECHK.TRANS64.TRYWAIT P1, [UR4], R3 ;  /* 0x00000003ff0075a7 */ /* 0x0000620008020144 */
[----:B------:R-:W-:Y:S05]  /*1b70*/  @!P0 BRA `(.L_x_23) ;  /* 0x0000000000048947 */ /* 0x000fea0003800000 */
[----:B------:R-:W-:Y:S01]  /*1b80*/  BPT.TRAP 0x1 ;  /* 0x000000040000795c */ /* 0x000fe20000300000 */
.L_x_23:
[----:B-1----:R-:W-:Y:S05]  /*1b90*/  @P1 BRA `(.L_x_24) ;  /* 0x0000000000081947 */ /* 0x002fea0003800000 */
[----:B------:R-:W1:Y:S02]  /*1ba0*/  SYNCS.PHASECHK.TRANS64.TRYWAIT P1, [UR4], R3 ;  /* 0x00000003ff0075a7 */ /* 0x000e640008020144 */
[----:B-1----:R-:W-:Y:S05]  /*1bb0*/  @!P1 BRA `(.L_x_25) ;  /* 0x0000010c00249947 */ /* 0x002fea0003800000 */
.L_x_24:
[----:B------:R-:W-:Y:S01]  /*1bc0*/  ULEA UR12, UR10, UR8, 0x8 ;  /* 0x000000080a0c7291 */ /* 0x000fe2000f8e403f */
[----:B------:R-:W-:Y:S01]  /*1bd0*/  WARPGROUP.ARRIVE ;  /* 0x00000000000079c5 */ /* 0x000fe20000000000 */
[----:B------:R-:W-:Y:S01]  /*1be0*/  UIMAD UR13, UR10, 0x600, UR9 ;  /* 0x000006000a0d78a4 */ /* 0x000fe2000f8e0209 */
[----:B------:R-:W-:Y:S01]  /*1bf0*/  UMOV UR5, 0x80000020 ;  /* 0x8000002000057882 */ /* 0x000fe20000000000 */
[----:B------:R-:W-:-:S03]  /*1c00*/  UMOV UR7, 0x80000020 ;  /* 0x8000002000077882 */ /* 0x000fc60000000000 */
[----:B------:R-:W-:Y:S02]  /*1c10*/  UMOV UR4, UR12 ;  /* 0x0000000c00047c82 */ /* 0x000fe40008000000 */
[----:B------:R-:W-:Y:S02]  /*1c20*/  UMOV UR6, UR13 ;  /* 0x0000000d00067c82 */ /* 0x000fe40008000000 */
[----:B------:R-:W-:Y:S01]  /*1c30*/  HGMMA.64x192x16.F32.BF16 R120, gdesc[UR4], R120, gsb0 ;  /* 0x02e00000047879f0 */ /* 0x000fe20008001878 */
[----:B------:R-:W-:Y:S01]  /*1c40*/  UIADD3 UR6, UR13, 0x300, URZ ;  /* 0x000003000d067890 */ /* 0x000fe2000fffe03f */
[----:B------:R-:W-:Y:S01]  /*1c50*/  UMOV UR7, 0x80000020 ;  /* 0x8000002000077882 */ /* 0x000fe20000000000 */
[----:B------:R-:W-:Y:S02]  /*1c60*/  WARPGROUP.DEPBAR.LE gsb0, 0x0 ;  /* 0x00008000000079c5 */ /* 0x000fe40000010000 */
[----:B------:R-:W-:-:S15]  /*1c70*/  WARPGROUP.ARRIVE ;  /* 0x00000000000079c5 */ /* 0x000fde0000000000 */
[----:B------:R-:W-:Y:S01]  /*1c80*/  HGMMA.64x192x16.F32.BF16 R24, gdesc[UR4], R24, gsb0 ;  /* 0x02e00000041879f0 */ /* 0x000fe20008001818 */
        /* <DEDUP_REMOVED lines=14> */
[----:B------:R-:W-:Y:S01]  /*1d70*/  BPT.TRAP 0x1 ;  /* 0x000000040000795c */ /* 0x000fe20000300000 */
.L_x_26:
[----:B------:R-:W-:Y:S02]  /*1d80*/  UISETP.GT.U32.AND UP0, UPT, UR36, 0x1, UPT ;  /* 0x000000012400788c */ /* 0x000fe4000bf04070 */
[----:B------:R-:W-:-:S04]  /*1d90*/  ULEA UR4, UR11, UR41, 0x3 ;  /* 0x000000290b047291 */ /* 0x000fc8000f8e183f */
[----:B------:R-:W-:Y:S01]  /*1da0*/  UIADD3 UR4, UR4, 0x40, URZ ;  /* 0x0000004004047890 */ /* 0x000fe2000fffe03f */
[----:B------:R-:W-:-:S03]  /*1db0*/  PLOP3.LUT P1, PT, PT, PT, UP0, 0x80, 0x0 ;  /* 0x000000000000781c */ /* 0x000fc60003f2f008 */
[----:B------:R-:W-:-:S09]  /*1dc0*/  UPRMT UR4, URZ, 0x654, UR4 ;  /* 0x000006543f047896 */ /* 0x000fd20008000004 */
[----:B------:R-:W-:Y:S01]  /*1dd0*/  SYNCS.ARRIVE.TRANS64.RED.A1T0 RZ, [UR4], RZ ;  /* 0x000000ffffff79a7 */ /* 0x000fe20008100404 */
[----:B------:R-:W-:Y:S05]  /*1de0*/  @P1 BRA `(.L_x_27) ;  /* 0x0000000000041947 */ /* 0x000fea0003800000 */
[----:B------:R-:W-:Y:S01]  /*1df0*/  BPT.TRAP 0x1 ;  /* 0x000000040000795c */ /* 0x000fe20000300000 */
.L_x_27:
[----:B------:R-:W-:Y:S01]  /*1e00*/  UIADD3 UR10, UR10, 0x1, URZ ;  /* 0x000000010a0a7890 */ /* 0x000fe2000fffe03f */
[C---:B------:R-:W-:Y:S01]  /*1e10*/  ISETP.GT.AND P1, PT, R0.reuse, 0x1, PT ;  /* 0x000000010000780c */ /* 0x040fe20003f24270 */
[----:B------:R-:W-:Y:S01]  /*1e20*/  UIADD3 UR11, UR11, 0x1, URZ ;  /* 0x000000010b0b7890 */ /* 0x000fe2000fffe03f */
[----:B------:R-:W-:Y:S01]  /*1e30*/  VIADD R0, R0, 0xffffffff ;  /* 0xffffffff00007836 */ /* 0x000fe20000000000 */
[----:B------:R-:W-:Y:S02]  /*1e40*/  UISETP.NE.AND UP0, UPT, UR10, 0x8, UPT ;  /* 0x000000080a00788c */ /* 0x000fe4000bf05270 */
[----:B------:R-:W-:Y:S02]  /*1e50*/  UISETP.NE.AND UP1, UPT, UR11, 0x8, UPT ;  /* 0x000000080b00788c */ /* 0x000fe4000bf25270 */
[----:B------:R-:W-:Y:S02]  /*1e60*/  USEL UR4, URZ, 0x1, UP0 ;  /* 0x000000013f047887 */ /* 0x000fe40008000000 */
[----:B------:R-:W-:-:S02]  /*1e70*/  USEL UR10, UR10, URZ, UP0 ;  /* 0x0000003f0a0a7287 */ /* 0x000fc40008000000 */
[----:B------:R-:W-:Y:S02]  /*1e80*/  USEL UR11, UR11, URZ, UP1 ;  /* 0x0000003f0b0b7287 */ /* 0x000fe40008800000 */
[----:B------:R-:W-:Y:S01]  /*1e90*/  LOP3.LUT R5, R5, UR4, RZ, 0x3c, !PT ;  /* 0x0000000405057c12 */ /* 0x000fe2000f8e3cff */
[----:B------:R-:W-:Y:S09]  /*1ea0*/  @P1 BRA `(.L_x_28) ;  /* 0xfffffffc001c1947 */ /* 0x000ff2000383ffff */
.L_x_21:
[----:B01----:R-:W0:Y:S01]  /*1eb0*/  LDC R0, c[0x0][0x28c] ;  /* 0x0000a300ff007b82 */ /* 0x003e220000000800 */
[----:B------:R-:W-:-:S04]  /*1ec0*/  IMAD.U32 R3, RZ, RZ, UR44 ;  /* 0x0000002cff037e24 */ /* 0x000fc8000f8e00ff */
[----:B------:R1:W-:Y:S01]  /*1ed0*/  SYNCS.ARRIVE.TRANS64.A1T0 RZ, [R3+UR49], RZ ;  /* 0x000000ff03ff79a7 */ /* 0x0003e20008100031 */
[----:B0-----:R-:W-:-:S13]  /*1ee0*/  ISETP.GE.AND P1, PT, R0, 0x1, PT ;  /* 0x000000010000780c */ /* 0x001fda0003f26270 */
[----:B-1----:R-:W-:Y:S05]  /*1ef0*/  @!P1 BRA `(.L_x_29) ;  /* 0x0000000000309947 */ /* 0x002fea0003800000 */
[----:B------:R-:W-:Y:S05]  /*1f00*/  @!P0 BRA `(.L_x_30) ;  /* 0x0000000000048947 */ /* 0x000fea0003800000 */
[----:B------:R-:W-:Y:S01]  /*1f10*/  BPT.TRAP 0x1 ;  /* 0x000000040000795c */ /* 0x000fe20000300000 */
.L_x_30:
[----:B------:R-:W-:Y:S02]  /*1f20*/  UIADD3 UR4, UR43, UR42, URZ ;  /* 0x0000002a2b047290 */ /* 0x000fe4000fffe03f */
[----:B------:R-:W-:Y:S02]  /*1f30*/  UISETP.GT.U32.AND UP0, UPT, UR36, 0x1, UPT ;  /* 0x000000012400788c */ /* 0x000fe4000bf04070 */
[----:B------:R-:W-:-:S04]  /*1f40*/  USHF.L.U32 UR4, UR4, 0x3, URZ ;  /* 0x0000000304047899 */ /* 0x000fc8000800063f */
[----:B------:R-:W-:Y:S01]  /*1f50*/  ULOP3.LUT UR4, UR4, 0x38, URZ, 0xc0, !UPT ;  /* 0x0000003804047892 */ /* 0x000fe2000f8ec03f */
[----:B------:R-:W-:-:S03]  /*1f60*/  PLOP3.LUT P0, PT, PT, PT, UP0, 0x80, 0x0 ;  /* 0x000000000000781c */ /* 0x000fc60003f0f008 */
[----:B------:R-:W-:-:S04]  /*1f70*/  UIADD3 UR4, UR41, 0x40, UR4 ;  /* 0x0000004029047890 */ /* 0x000fc8000fffe004 */
[----:B------:R-:W-:-:S09]  /*1f80*/  UPRMT UR4, URZ, 0x654, UR4 ;  /* 0x000006543f047896 */ /* 0x000fd20008000004 */
[----:B------:R-:W-:Y:S01]  /*1f90*/  SYNCS.ARRIVE.TRANS64.RED.A1T0 RZ, [UR4], RZ ;  /* 0x000000ffffff79a7 */ /* 0x000fe20008100404 */
[----:B------:R-:W-:Y:S05]  /*1fa0*/  @P0 BRA `(.L_x_29) ;  /* 0x0000000000040947 */ /* 0x000fea0003800000 */
[----:B------:R-:W-:Y:S01]  /*1fb0*/  BPT.TRAP 0x1 ;  /* 0x000000040000795c */ /* 0x000fe20000300000 */
.L_x_29:
[----:B------:R-:W-:Y:S01]  /*1fc0*/  MOV R7, UR45 ;  /* 0x0000002d00077c02 */ /* 0x000fe20008000f00 */
[----:B------:R-:W-:Y:S01]  /*1fd0*/  UIADD3 UR42, UR40, UR42, URZ ;  /* 0x0000002a282a7290 */ /* 0x000fe2000fffe03f */
[----:B------:R-:W0:Y:S01]  /*1fe0*/  LDC R15, c[0x0][0x288] ;  /* 0x0000a200ff0f7b82 */ /* 0x000e220000000800 */
[----:B------:R-:W-:Y:S01]  /*1ff0*/  IMAD.SHL.U32 R4, R219, 0x2, RZ ;  /* 0x00000002db047824 */ /* 0x000fe200078e00ff */
[----:B------:R-:W-:Y:S01]  /*2000*/  SHF.L.U32 R7, R7, 0x1f, RZ ;  /* 0x0000001f07077819 */ /* 0x000fe200000006ff */
[----:B------:R-:W-:Y:S01]  /*2010*/  USHF.R.U32.HI UR4, URZ, 0x3, UR42 ;  /* 0x000000033f047899 */ /* 0x000fe2000801162a */
[----:B------:R-:W-:Y:S01]  /*2020*/  SHF.R.S32.HI R3, RZ, 0x1f, R19 ;  /* 0x0000001fff037819 */ /* 0x000fe20000011413 */
[----:B------:R-:W-:Y:S01]  /*2030*/  UISETP.GT.U32.AND UP0, UPT, UR42, 0x7, UPT ;  /* 0x000000072a00788c */ /* 0x000fe2000bf04070 */
[----:B------:R-:W-:Y:S01]  /*2040*/  SHF.R.S32.HI R5, RZ, 0x1f, R4 ;  /* 0x0000001fff057819 */ /* 0x000fe20000011404 */
[----:B------:R-:W-:Y:S01]  /*2050*/  ULOP3.LUT UR4, UR4, 0x1, URZ, 0xc0, !UPT ;  /* 0x0000000104047892 */ /* 0x000fe2000f8ec03f */
[----:B------:R-:W1:Y:S01]  /*2060*/  SYNCS.PHASECHK.TRANS64.TRYWAIT P0, [R220+UR50+0x10], R7 ;  /* 0x00001007dc0075a7 */ /* 0x000e620008000172 */
[----:B------:R-:W-:-:S02]  /*2070*/  UISETP.LT.U32.AND UP0, UPT, UR40, 0x8, UP0 ;  /* 0x000000082800788c */ /* 0x000fc40008701070 */
[----:B------:R-:W-:Y:S02]  /*2080*/  UISETP.NE.U32.AND UP1, UPT, UR4, 0x1, UPT ;  /* 0x000000010400788c */ /* 0x000fe4000bf25070 */
[----:B------:R-:W-:Y:S02]  /*2090*/  USEL UR5, URZ, 0x1, !UP0 ;  /* 0x000000013f057887 */ /* 0x000fe4000c000000 */
[----:B------:R-:W-:Y:S02]  /*20a0*/  UISETP.GT.U32.AND UP1, UPT, UR40, 0x7, !UP1 ;  /* 0x000000072800788c */ /* 0x000fe4000cf24070 */
[----:B------:R-:W-:Y:S02]  /*20b0*/  ULOP3.LUT UR42, UR42, 0x7, URZ, 0xc0, !UPT ;  /* 0x000000072a2a7892 */ /* 0x000fe4000f8ec03f */
[----:B------:R-:W-:-:S04]  /*20c0*/  USEL UR4, URZ, 0x1, !UP1 ;  /* 0x000000013f047887 */ /* 0x000fc8000c800000 */
[----:B------:R-:W-:Y:S01]  /*20d0*/  ULOP3.LUT UR48, UR4, UR48, UR5, 0x96, !UPT ;  /* 0x0000003004307292 */ /* 0x000fe2000f8e9605 */
[----:B01----:R-:W-:Y:S11]  /*20e0*/  @!P0 BRA `(.L_x_31) ;  /* 0x0000010400f08947 */ /* 0x003ff60003800000 */
.L_x_445:
[----:B------:R-:W-:Y:S01]  /*20f0*/  ULDC.64 UR4, c[0x0][0x5d0] ;  /* 0x0001740000047ab9 */ /* 0x000fe20000000a00 */
[----:B------:R-:W-:Y:S02]  /*2100*/  IMAD R8, R2, 0x180, RZ ;  /* 0x0000018002087824 */ /* 0x000fe400078e02ff */
[----:B0-----:R-:W-:Y:S02]  /*2110*/  IMAD R0, R3, UR4, RZ ;  /* 0x0000000403007c24 */ /* 0x001fe4000f8e02ff */
[C---:B------:R-:W-:Y:S01]  /*2120*/  IMAD.WIDE.U32 R6, R19.reuse, UR4, R4 ;  /* 0x0000000413067c25 */ /* 0x040fe2000f8e0004 */
[----:B------:R-:W-:Y:S01]  /*2130*/  SHF.R.S32.HI R9, RZ, 0x1f, R8 ;  /* 0x0000001fff097819 */ /* 0x000fe20000011408 */
[----:B------:R-:W-:Y:S02]  /*2140*/  ULDC UR4, c[0x0][0x284] ;  /* 0x0000a10000047ab9 */ /* 0x000fe40000000800 */
[----:B------:R-:W-:Y:S01]  /*2150*/  IMAD R11, R19, UR5, R0 ;  /* 0x00000005130b7c24 */ /* 0x000fe2000f8e0200 */
[----:B------:R-:W-:Y:S01]  /*2160*/  IADD3 R10, P0, R8, R6, RZ ;  /* 0x00000006080a7210 */ /* 0x000fe20007f1e0ff */
[----:B------:R-:W-:-:S03]  /*2170*/  IMAD.SHL.U32 R13, R18, 0x40, RZ ;  /* 0x00000040120d7824 */ /* 0x000fc600078e00ff */
[----:B------:R-:W-:Y:S02]  /*2180*/  IADD3.X R11, R9, R7, R11, P0, !PT ;  /* 0x00000007090b7210 */ /* 0x000fe400007fe40b */
[----:B------:R-:W-:-:S04]  /*2190*/  ISETP.GE.AND P0, PT, R13, UR4, PT ;  /* 0x000000040d007c0c */ /* 0x000fc8000bf06270 */
[----:B------:R-:W-:-:S13]  /*21a0*/  ISETP.GE.OR P0, PT, R8, R15, P0 ;  /* 0x0000000f0800720c */ /* 0x000fda0000706670 */
[----:B------:R-:W-:Y:S05]  /*21b0*/  @P0 BRA `(.L_x_32) ;  /* 0x000000ec001c0947 */ /* 0x000fea0003800000 */
[----:B------:R-:W0:Y:S01]  /*21c0*/  LDC.64 R6, c[0x0][0x5c8] ;  /* 0x00017200ff067b82 */ /* 0x000e220000000a00 */
[----:B-----5:R-:W-:Y:S01]  /*21d0*/  FSETP.NEU.AND P2, PT, R22, RZ, PT ;  /* 0x000000ff1600720b */ /* 0x020fe20003f4d000 */
[----:B------:R-:W-:Y:S01]  /*21e0*/  IMAD R15, R219, -0x2, R15 ;  /* 0xfffffffedb0f7824 */ /* 0x000fe200078e020f */
[----:B------:R-:W-:Y:S01]  /*21f0*/  BSSY B0, `(.L_x_32) ;  /* 0x0000ec3000007945 */ /* 0x000fe20003800000 */
[----:B------:R-:W-:Y:S02]  /*2200*/  IMAD.IADD R0, R218, 0x1, -R13 ;  /* 0x00000001da007824 */ /* 0x000fe400078e0a0d */
[----:B------:R-:W-:-:S04]  /*2210*/  IMAD.WIDE R12, R18, 0x40, R216 ;  /* 0x00000040120c7825 */ /* 0x000fc800078e02d8 */
[----:B------:R-:W-:-:S05]  /*2220*/  IMAD.IADD R2, R15, 0x1, -R8 ;  /* 0x000000010f027824 */ /* 0x000fca00078e0a08 */
[----:B------:R-:W-:-:S04]  /*2230*/  ISETP.GT.AND P0, PT, R2, RZ, PT ;  /* 0x000000ff0200720c */ /* 0x000fc80003f04270 */
[----:B------:R-:W-:Y:S01]  /*2240*/  ISETP.GT.AND P1, PT, R0, RZ, P0 ;  /* 0x000000ff0000720c */ /* 0x000fe20000724270 */
[-C--:B0-----:R-:W-:Y:S02]  /*2250*/  IMAD R14, R13, R6.reuse, RZ ;  /* 0x000000060d0e7224 */ /* 0x081fe400078e02ff */
[----:B------:R-:W-:-:S04]  /*2260*/  IMAD.WIDE.U32 R10, R12, R6, R10 ;  /* 0x000000060c0a7225 */ /* 0x000fc800078e000a */
[----:B------:R-:W-:-:S04]  /*2270*/  IMAD R15, R12, R7, R14 ;  /* 0x000000070c0f7224 */ /* 0x000fc800078e020e */
[----:B------:R-:W-:Y:S01]  /*2280*/  IMAD.IADD R21, R11, 0x1, R15 ;  /* 0x000000010b157824 */ /* 0x000fe200078e020f */
[----:B------:R-:W-:Y:S06]  /*2290*/  @!P2 BRA `(.L_x_33) ;  /* 0x0000009c0070a947 */ /* 0x000fec0003800000 */
[----:B------:R-:W0:Y:S01]  /*22a0*/  LDC.64 R14, c[0x0][0x5b8] ;  /* 0x00016e00ff0e7b82 */ /* 0x000e220000000a00 */
[----:B------:R-:W-:Y:S02]  /*22b0*/  ULDC.64 UR4, c[0x0][0x5c0] ;  /* 0x0001700000047ab9 */ /* 0x000fe40000000a00 */
[----:B------:R-:W-:-:S04]  /*22c0*/  LEA R224, P2, R10, UR4, 0x1 ;  /* 0x000000040ae07c11 */ /* 0x000fc8000f8408ff */
[----:B------:R-:W-:Y:S01]  /*22d0*/  LEA.HI.X R225, R10, UR5, R21, 0x1, P2 ;  /* 0x000000050ae17c11 */ /* 0x000fe200090f0c15 */
[----:B------:R-:W1:Y:S08]  /*22e0*/  LDC.64 R220, c[0x0][0x5a8] ;  /* 0x00016a00ffdc7b82 */ /* 0x000e700000000a00 */
[----:B------:R-:W2:Y:S01]  /*22f0*/  LDC.64 R20, c[0x0][0x5b0] ;  /* 0x00016c00ff147b82 */ /* 0x000ea20000000a00 */
[----:B0-----:R-:W-:-:S04]  /*2300*/  IMAD R10, R3, R14, RZ ;  /* 0x0000000e030a7224 */ /* 0x001fc800078e02ff */
[C---:B------:R-:W-:Y:S02]  /*2310*/  IMAD R15, R19.reuse, R15, R10 ;  /* 0x0000000f130f7224 */ /* 0x040fe400078e020a */
[----:B------:R-:W-:-:S03]  /*2320*/  IMAD.WIDE.U32 R10, R19, R14, R4 ;  /* 0x0000000e130a7225 */ /* 0x000fc600078e0004 */
[----:B------:R-:W-:-:S04]  /*2330*/  IADD3 R226, P2, R8, R10, RZ ;  /* 0x0000000a08e27210 */ /* 0x000fc80007f5e0ff */
[----:B------:R-:W-:Y:S01]  /*2340*/  IADD3.X R227, R9, R11, R15, P2, !PT ;  /* 0x0000000b09e37210 */ /* 0x000fe200017fe40f */
[----:B--2---:R-:W-:-:S04]  /*2350*/  IMAD R3, R13, R20, RZ ;  /* 0x000000140d037224 */ /* 0x004fc800078e02ff */
[C---:B------:R-:W-:Y:S02]  /*2360*/  IMAD R3, R12.reuse, R21, R3 ;  /* 0x000000150c037224 */ /* 0x040fe400078e0203 */
[----:B------:R-:W-:-:S05]  /*2370*/  IMAD.WIDE.U32 R10, R12, R20, R226 ;  /* 0x000000140c0a7225 */ /* 0x000fca00078e00e2 */
[----:B------:R-:W-:Y:S02]  /*2380*/  IADD3 R11, R11, R3, RZ ;  /* 0x000000030b0b7210 */ /* 0x000fe40007ffe0ff */
[----:B-1----:R-:W-:-:S04]  /*2390*/  LEA R228, P2, R10, R220, 0x1 ;  /* 0x000000dc0ae47211 */ /* 0x002fc800078408ff */
[----:B------:R-:W-:-:S05]  /*23a0*/  LEA.HI.X R229, R10, R221, R11, 0x1, P2 ;  /* 0x000000dd0ae57211 */ /* 0x000fca00010f0c0b */
[----:B------:R-:W2:Y:S01]  /*23b0*/  @P1 LDG.E.LTC128B.U16 R18, desc[UR54][R228.64] ;  /* 0x00000036e4121981 */ /* 0x000ea2000c1e1520 */
[----:B------:R-:W-:Y:S01]  /*23c0*/  BSSY B1, `(.L_x_34) ;  /* 0x0000012000017945 */ /* 0x000fe20003800000 */
[----:B--2---:R-:W-:-:S04]  /*23d0*/  IMAD.U32 R11, R18, 0x10000, RZ ;  /* 0x00010000120b7824 */ /* 0x004fc800078e00ff */
[----:B------:R-:W-:-:S04]  /*23e0*/  FMUL R11, R11, R22 ;  /* 0x000000160b0b7220 */ /* 0x000fc80000400000 */
[----:B------:R-:W-:-:S05]  /*23f0*/  FFMA R11, R120, R23, R11 ;  /* 0x00000017780b7223 */ /* 0x000fca000000000b */
[----:B------:R-:W-:-:S04]  /*2400*/  F2FP.BF16.F32.PACK_AB R11, RZ, R11 ;  /* 0x0000000bff0b723e */ /* 0x000fc800000010ff */
[----:B------:R-:W-:Y:S01]  /*2410*/  PRMT R120, R11, 0x7610, R120 ;  /* 0x000076100b787816 */ /* 0x000fe20000000078 */
[----:B------:R-:W-:-:S04]  /*2420*/  IMAD.WIDE.U32 R10, R12, R20, R8 ;  /* 0x000000140c0a7225 */ /* 0x000fc800078e0008 */
[----:B------:R0:W-:Y:S01]  /*2430*/  @P1 STG.E.U16 desc[UR54][R224.64], R120 ;  /* 0x00000078e0001986 */ /* 0x0001e2000c101536 */
[----:B------:R-:W-:-:S04]  /*2440*/  IADD3 R222, P1, R4, R10, RZ ;  /* 0x0000000a04de7210 */ /* 0x000fc80007f3e0ff */
[----:B------:R-:W-:-:S03]  /*2450*/  IADD3.X R223, R5, R3, R11, P1, !PT ;  /* 0x0000000305df7210 */ /* 0x000fc60000ffe40b */
[----:B------:R-:W-:-:S04]  /*2460*/  IMAD.WIDE.U32 R222, R19, R14, R222 ;  /* 0x0000000e13de7225 */ /* 0x000fc800078e00de */
[----:B------:R-:W-:Y:S01]  /*2470*/  IMAD.IADD R11, R15, 0x1, R223 ;  /* 0x000000010f0b7824 */ /* 0x000fe200078e02df */
[----:B------:R-:W-:-:S04]  /*2480*/  LEA R10, P1, R222, R220, 0x1 ;  /* 0x000000dcde0a7211 */ /* 0x000fc800078208ff */
[----:B------:R-:W-:Y:S02]  /*2490*/  LEA.HI.X R11, R222, R221, R11, 0x1, P1 ;  /* 0x000000ddde0b7211 */ /* 0x000fe400008f0c0b */
[----:B------:R-:W-:-:S04]  /*24a0*/  ISETP.GT.AND P1, PT, R2, 0x1, PT ;  /* 0x000000010200780c */ /* 0x000fc80003f24270 */
[----:B------:R-:W-:-:S13]  /*24b0*/  ISETP.GT.AND P2, PT, R0, RZ, P1 ;  /* 0x000000ff0000720c */ /* 0x000fda0000f44270 */
[----:B0-----:R-:W-:Y:S05]  /*24c0*/  @!P2 BRA `(.L_x_35) ;  /* 0x000000000004a947 */ /* 0x001fea0003800000 */
[----:B------:R0:W5:Y:S02]  /*24d0*/  LDG.E.LTC128B.U16 R18, desc[UR54][R10.64+0x2] ;  /* 0x000002360a127981 */ /* 0x000164000c1e1520 */
.L_x_35:
[----:B------:R-:W-:Y:S05]  /*24e0*/  BSYNC B1 ;  /* 0x0000000000017941 */ /* 0x000fea0003800000 */
.L_x_34:
[----:B-----5:R-:W-:Y:S01]  /*24f0*/  IMAD.U32 R13, R18, 0x10000, RZ ;  /* 0x00010000120d7824 */ /* 0x020fe200078e00ff */
[----:B------:R-:W-:Y:S01]  /*2500*/  ISETP.GT.AND P0, PT, R0, 0x8, P0 ;  /* 0x000000080000780c */ /* 0x000fe20000704270 */
[----:B------:R-:W-:Y:S02]  /*2510*/  @P2 IMAD.MOV.U32 R222, RZ, RZ, R224 ;  /* 0x000000ffffde2224 */ /* 0x000fe400078e00e0 */
[----:B------:R-:W-:Y:S01]  /*2520*/  FMUL R120, R13, R22 ;  /* 0x000000160d787220 */ /* 0x000fe20000400000 */
[----:B------:R-:W-:-:S03]  /*2530*/  @P2 IMAD.MOV.U32 R223, RZ, RZ, R225 ;  /* 0x000000ffffdf2224 */ /* 0x000fc600078e00e1 */
[----:B------:R-:W-:Y:S01]  /*2540*/  FFMA R120, R121, R23, R120 ;  /* 0x0000001779787223 */ /* 0x000fe20000000078 */
[----:B------:R-:W-:-:S04]  /*2550*/  SHF.L.U64.HI R121, R20, 0x3, R21 ;  /* 0x0000000314797819 */ /* 0x000fc80000010215 */
[----:B------:R-:W-:-:S04]  /*2560*/  F2FP.BF16.F32.PACK_AB R120, RZ, R120 ;  /* 0x00000078ff78723e */ /* 0x000fc800000010ff */
[----:B------:R-:W-:Y:S02]  /*2570*/  PRMT R13, R120, 0x7610, R13 ;  /* 0x00007610780d7816 */ /* 0x000fe4000000000d */
[----:B------:R-:W-:-:S03]  /*2580*/  SHF.L.U32 R120, R20, 0x3, RZ ;  /* 0x0000000314787819 */ /* 0x000fc600000006ff */
[----:B------:R1:W-:Y:S02]  /*2590*/  @P2 STG.E.U16 desc[UR54][R222.64+0x2], R13 ;  /* 0x0000020dde002986 */ /* 0x0003e4000c101536 */
[----:B------:R-:W-:-:S04]  /*25a0*/  IMAD.WIDE.U32 R120, R12, R20, R120 ;  /* 0x000000140c787225 */ /* 0x000fc800078e0078 */
[----:B------:R-:W-:Y:S01]  /*25b0*/  IMAD.IADD R21, R3, 0x1, R121 ;  /* 0x0000000103157824 */ /* 0x000fe200078e0279 */
[----:B------:R-:W-:-:S05]  /*25c0*/  IADD3 R3, P2, R226, R120, RZ ;  /* 0x00000078e2037210 */ /* 0x000fca0007f5e0ff */
[----:B------:R-:W-:Y:S01]  /*25d0*/  IMAD.X R226, R21, 0x1, R227, P2 ;  /* 0x0000000115e27824 */ /* 0x000fe200010e06e3 */
[----:B------:R-:W-:-:S04]  /*25e0*/  LEA R12, P2, R3, R220, 0x1 ;  /* 0x000000dc030c7211 */ /* 0x000fc800078408ff */
[----:B-1----:R-:W-:-:S05]  /*25f0*/  LEA.HI.X R13, R3, R221, R226, 0x1, P2 ;  /* 0x000000dd030d7211 */ /* 0x002fca00010f0ce2 */
[----:B------:R-:W2:Y:S01]  /*2600*/  @P0 LDG.E.LTC128B.U16 R18, desc[UR54][R12.64] ;  /* 0x000000360c120981 */ /* 0x000ea2000c1e1520 */
[----:B------:R-:W-:Y:S01]  /*2610*/  IADD3 R4, P2, P3, R4, R120, R8 ;  /* 0x0000007804047210 */ /* 0x000fe20007b5e008 */
[----:B------:R-:W-:Y:S01]  /*2620*/  BSSY B1, `(.L_x_36) ;  /* 0x0000011000017945 */ /* 0x000fe20003800000 */
[----:B------:R-:W-:Y:S02]  /*2630*/  SHF.L.U64.HI R7, R6, 0x4, R7 ;  /* 0x0000000406077819 */ /* 0x000fe40000010207 */
[----:B------:R-:W-:Y:S02]  /*2640*/  IADD3.X R5, R5, R21, R9, P2, P3 ;  /* 0x0000001505057210 */ /* 0x000fe400017e6409 */
[----:B------:R-:W-:Y:S01]  /*2650*/  ISETP.GT.AND P1, PT, R0, 0x8, P1 ;  /* 0x000000080000780c */ /* 0x000fe20000f24270 */
[----:B------:R-:W-:-:S04]  /*2660*/  IMAD.WIDE.U32 R4, R19, R14, R4 ;  /* 0x0000000e13047225 */ /* 0x000fc800078e0004 */
[----:B------:R-:W-:Y:S01]  /*2670*/  IMAD.IADD R15, R15, 0x1, R5 ;  /* 0x000000010f0f7824 */ /* 0x000fe200078e0205 */
[----:B------:R-:W-:-:S04]  /*2680*/  LEA R220, P2, R4, R220, 0x1 ;  /* 0x000000dc04dc7211 */ /* 0x000fc800078408ff */
[----:B------:R-:W-:Y:S02]  /*2690*/  LEA.HI.X R221, R4, R221, R15, 0x1, P2 ;  /* 0x000000dd04dd7211 */ /* 0x000fe400010f0c0f */
[----:B------:R-:W-:-:S05]  /*26a0*/  LEA R6, P2, R6, R224, 0x4 ;  /* 0x000000e006067211 */ /* 0x000fca00078420ff */
[----:B------:R-:W-:Y:S02]  /*26b0*/  IMAD.X R7, R7, 0x1, R225, P2 ;  /* 0x0000000107077824 */ /* 0x000fe400010e06e1 */
[----:B--2---:R-:W-:-:S04]  /*26c0*/  IMAD.U32 R3, R18, 0x10000, RZ ;  /* 0x0001000012037824 */ /* 0x004fc800078e00ff */
[----:B------:R-:W-:-:S04]  /*26d0*/  FMUL R3, R3, R22 ;  /* 0x0000001603037220 */ /* 0x000fc80000400000 */
[----:B------:R-:W-:-:S05]  /*26e0*/  FFMA R3, R122, R23, R3 ;  /* 0x000000177a037223 */ /* 0x000fca0000000003 */
[----:B------:R-:W-:-:S05]  /*26f0*/  F2FP.BF16.F32.PACK_AB R3, RZ, R3 ;  /* 0x00000003ff03723e */ /* 0x000fca00000010ff */
[----:B------:R1:W-:Y:S01]  /*2700*/  @P0 STG.E.U16 desc[UR54][R6.64], R3 ;  /* 0x0000000306000986 */ /* 0x0003e2000c101536 */
[----:B------:R-:W-:Y:S05]  /*2710*/  @!P1 BRA `(.L_x_37) ;  /* 0x0000000000049947 */ /* 0x000fea0003800000 */
[----:B------:R2:W5:Y:S02]  /*2720*/  LDG.E.LTC128B.U16 R18, desc[UR54][R220.64+0x2] ;  /* 0x00000236dc127981 */ /* 0x000564000c1e1520 */
.L_x_37:
[----:B------:R-:W-:Y:S05]  /*2730*/  BSYNC B1 ;  /* 0x0000000000017941 */ /* 0x000fea0003800000 */
.L_x_36:
[----:B-1---5:R-:W-:Y:S01]  /*2740*/  SHF.L.U32 R3, R18, 0x10, RZ ;  /* 0x0000001012037819 */ /* 0x022fe200000006ff */
[----:B------:R-:W-:Y:S01]  /*2750*/  @P1 IMAD.MOV.U32 R5, RZ, RZ, R7 ;  /* 0x000000ffff051224 */ /* 0x000fe200078e0007 */
[----:B------:R-:W-:Y:S01]  /*2760*/  ISETP.GT.AND P0, PT, R2, 0x8, PT ;  /* 0x000000080200780c */ /* 0x000fe20003f04270 */
[----:B------:R-:W-:Y:S02]  /*2770*/  BSSY B1, `(.L_x_38) ;  /* 0x000000a000017945 */ /* 0x000fe40003800000 */
[----:B------:R-:W-:Y:S01]  /*2780*/  FMUL R4, R3, R22 ;  /* 0x0000001603047220 */ /* 0x000fe20000400000 */
[----:B------:R-:W-:-:S03]  /*2790*/  ISETP.GT.AND P2, PT, R0, RZ, P0 ;  /* 0x000000ff0000720c */ /* 0x000fc60000744270 */
[----:B------:R-:W-:-:S05]  /*27a0*/  FFMA R4, R123, R23, R4 ;  /* 0x000000177b047223 */ /* 0x000fca0000000004 */
[----:B------:R-:W-:-:S04]  /*27b0*/  F2FP.BF16.F32.PACK_AB R4, RZ, R4 ;  /* 0x00000004ff04723e */ /* 0x000fc800000010ff */
[----:B------:R-:W-:Y:S01]  /*27c0*/  PRMT R3, R4, 0x7610, R3 ;  /* 0x0000761004037816 */ /* 0x000fe20000000003 */
[----:B------:R-:W-:-:S05]  /*27d0*/  @P1 IMAD.MOV.U32 R4, RZ, RZ, R6 ;  /* 0x000000ffff041224 */ /* 0x000fca00078e0006 */
[----:B------:R1:W-:Y:S01]  /*27e0*/  @P1 STG.E.U16 desc[UR54][R4.64+0x2], R3 ;  /* 0x0000020304001986 */ /* 0x0003e2000c101536 */
[----:B------:R-:W-:Y:S05]  /*27f0*/  @!P2 BRA `(.L_x_39) ;  /* 0x000000000004a947 */ /* 0x000fea0003800000 */
[----:B------:R3:W5:Y:S02]  /*2800*/  LDG.E.LTC128B.U16 R18, desc[UR54][R10.64+0x10] ;  /* 0x000010360a127981 */ /* 0x000764000c1e1520 */
.L_x_39:
[----:B------:R-:W-:Y:S05]  /*2810*/  BSYNC B1 ;  /* 0x0000000000017941 */ /* 0x000fea0003800000 */
.L_x_38:
[----:B-1---5:R-:W-:Y:S01]  /*2820*/  IMAD.U32 R3, R18, 0x10000, RZ ;  /* 0x0001000012037824 */ /* 0x022fe200078e00ff */
[----:B------:R-:W-:Y:S01]  /*2830*/  ISETP.GT.AND P1, PT, R2, 0x9, PT ;  /* 0x000000090200780c */ /* 0x000fe20003f24270 */
[----:B------:R-:W-:Y:S01]  /*2840*/  @P2 IMAD.MOV.U32 R4, RZ, RZ, R224 ;  /* 0x000000ffff042224 */ /* 0x000fe200078e00e0 */
[----:B------:R-:W-:Y:S01]  /*2850*/  BSSY B1, `(.L_x_40) ;  /* 0x0000009000017945 */ /* 0x000fe20003800000 */
[----:B------:R-:W-:Y:S01]  /*2860*/  FMUL R3, R3, R22 ;  /* 0x0000001603037220 */ /* 0x000fe20000400000 */
[----:B------:R-:W-:Y:S01]  /*2870*/  @P2 IMAD.MOV.U32 R5, RZ, RZ, R225 ;  /* 0x000000ffff052224 */ /* 0x000fe200078e00e1 */
[----:B------:R-:W-:Y:S02]  /*2880*/  ISETP.GT.AND P3, PT, R0, RZ, P1 ;  /* 0x000000ff0000720c */ /* 0x000fe40000f64270 */
[----:B------:R-:W-:-:S05]  /*2890*/  FFMA R3, R124, R23, R3 ;  /* 0x000000177c037223 */ /* 0x000fca0000000003 */
[----:B------:R-:W-:-:S05]  /*28a0*/  F2FP.BF16.F32.PACK_AB R3, RZ, R3 ;  /* 0x00000003ff03723e */ /* 0x000fca00000010ff */
[----:B------:R1:W-:Y:S01]  /*28b0*/  @P2 STG.E.U16 desc[UR54][R4.64+0x10], R3 ;  /* 0x0000100304002986 */ /* 0x0003e2000c101536 */
[----:B------:R-:W-:Y:S05]  /*28c0*/  @!P3 BRA `(.L_x_41) ;  /* 0x000000000004b947 */ /* 0x000fea0003800000 */
[----:B------:R4:W5:Y:S02]  /*28d0*/  LDG.E.LTC128B.U16 R18, desc[UR54][R10.64+0x12] ;  /* 0x000012360a127981 */ /* 0x000964000c1e1520 */
.L_x_41:
[----:B------:R-:W-:Y:S05]  /*28e0*/  BSYNC B1 ;  /* 0x0000000000017941 */ /* 0x000fea0003800000 */
.L_x_40:
[----:B-1---5:R-:W-:Y:S01]  /*28f0*/  SHF.L.U32 R3, R18, 0x10, RZ ;  /* 0x0000001012037819 */ /* 0x022fe200000006ff */
[----:B------:R-:W-:Y:S01]  /*2900*/  @P3 IMAD.MOV.U32 R5, RZ, RZ, R225 ;  /* 0x000000ffff053224 */ /* 0x000fe200078e00e1 */
[----:B------:R-:W-:Y:S01]  /*2910*/  ISETP.GT.AND P0, PT, R0, 0x8, P0 ;  /* 0x000000080000780c */ /* 0x000fe20000704270 */
[----:B------:R-:W-:Y:S02]  /*2920*/  BSSY B1, `(.L_x_42) ;  /* 0x0000009000017945 */ /* 0x000fe40003800000 */
[----:B------:R-:W-:-:S04]  /*2930*/  FMUL R4, R3, R22 ;  /* 0x0000001603047220 */ /* 0x000fc80000400000 */
[----:B------:R-:W-:-:S05]  /*2940*/  FFMA R4, R125, R23, R4 ;  /* 0x000000177d047223 */ /* 0x000fca0000000004 */
[----:B------:R-:W-:-:S04]  /*2950*/  F2FP.BF16.F32.PACK_AB R4, RZ, R4 ;  /* 0x00000004ff04723e */ /* 0x000fc800000010ff */
[----:B------:R-:W-:Y:S01]  /*2960*/  PRMT R3, R4, 0x7610, R3 ;  /* 0x0000761004037816 */ /* 0x000fe20000000003 */
[----:B------:R-:W-:-:S05]  /*2970*/  @P3 IMAD.MOV.U32 R4, RZ, RZ, R224 ;  /* 0x000000ffff043224 */ /* 0x000fca00078e00e0 */
[----:B------:R1:W-:Y:S01]  /*2980*/  @P3 STG.E.U16 desc[UR54][R4.64+0x12], R3 ;  /* 0x0000120304003986 */ /* 0x0003e2000c101536 */
[----:B------:R-:W-:Y:S05]  /*2990*/  @!P0 BRA `(.L_x_43) ;  /* 0x0000000000048947 */ /* 0x000fea0003800000 */
[----:B------:R0:W5:Y:S02]  /*29a0*/  LDG.E.LTC128B.U16 R18, desc[UR54][R220.64+0x10] ;  /* 0x00001036dc127981 */ /* 0x000164000c1e1520 */
.L_x_43:
[----:B------:R-:W-:Y:S05]  /*29b0*/  BSYNC B1 ;  /* 0x0000000000017941 */ /* 0x000fea0003800000 */
.L_x_42:
[----:B-1---5:R-:W-:Y:S01]  /*29c0*/  IMAD.U32 R3, R18, 0x10000, RZ ;  /* 0x0001000012037824 */ /* 0x022fe200078e00ff */
[----:B------:R-:W-:Y:S01]  /*29d0*/  ISETP.GT.AND P1, PT, R0, 0x8, P1 ;  /* 0x000000080000780c */ /* 0x000fe20000f24270 */
[----:B------:R-:W-:Y:S01]  /*29e0*/  @P0 IMAD.MOV.U32 R4, RZ, RZ, R6 ;  /* 0x000000ffff040224 */ /* 0x000fe200078e0006 */
[----:B------:R-:W-:Y:S01]  /*29f0*/  BSSY B1, `(.L_x_44) ;  /* 0x0000008000017945 */ /* 0x000fe20003800000 */
[----:B------:R-:W-:Y:S01]  /*2a00*/  FMUL R3, R3, R22 ;  /* 0x0000001603037220 */ /* 0x000fe20000400000 */
[----:B------:R-:W-:-:S03]  /*2a10*/  @P0 IMAD.MOV.U32 R5, RZ, RZ, R7 ;  /* 0x000000ffff050224 */ /* 0x000fc600078e0007 */
[----:B------:R-:W-:-:S05]  /*2a20*/  FFMA R3, R126, R23, R3 ;  /* 0x000000177e037223 */ /* 0x000fca0000000003 */
[----:B------:R-:W-:-:S05]  /*2a30*/  F2FP.BF16.F32.PACK_AB R3, RZ, R3 ;  /* 0x00000003ff03723e */ /* 0x000fca00000010ff */
[----:B------:R1:W-:Y:S01]  /*2a40*/  @P0 STG.E.U16 desc[UR54][R4.64+0x10], R3 ;  /* 0x0000100304000986 */ /* 0x0003e2000c101536 */
[----:B------:R-:W-:Y:S05]  /*2a50*/  @!P1 BRA `(.L_x_45) ;  /* 0x0000000000049947 */ /* 0x000fea0003800000 */
[----:B------:R0:W5:Y:S02]  /*2a60*/  LDG.E.LTC128B.U16 R18, desc[UR54][R220.64+0x12] ;  /* 0x00001236dc127981 */ /* 0x000164000c1e1520 */
.L_x_45:
[----:B------:R-:W-:Y:S05]  /*2a70*/  BSYNC B1 ;  /* 0x0000000000017941 */ /* 0x000fea0003800000 */
.L_x_44:
        /* <DEDUP_REMOVED lines=13> */
.L_x_47:
[----:B------:R-:W-:Y:S05]  /*2b50*/  BSYNC B1 ;  /* 0x0000000000017941 */ /* 0x000fea0003800000 */
.L_x_46:
        /* <DEDUP_REMOVED lines=12> */
.L_x_49:
[----:B------:R-:W-:Y:S05]  /*2c20*/  BSYNC B1 ;  /* 0x0000000000017941 */ /* 0x000fea0003800000 */
.L_x_48:
        /* <DEDUP_REMOVED lines=12> */
.L_x_51:
[----:B------:R-:W-:Y:S05]  /*2cf0*/  BSYNC B1 ;  /* 0x0000000000017941 */ /* 0x000fea0003800000 */
.L_x_50:
        /* <DEDUP_REMOVED lines=11> */
.L_x_53:
[----:B------:R-:W-:Y:S05]  /*2db0*/  BSYNC B1 ;  /* 0x0000000000017941 */ /* 0x000fea0003800000 */
.L_x_52:
        /* <DEDUP_REMOVED lines=13> */
.L_x_55:
[----:B------:R-:W-:Y:S05]  /*2e90*/  BSYNC B1 ;  /* 0x0000000000017941 */ /* 0x000fea0003800000 */
.L_x_54:
        /* <DEDUP_REMOVED lines=12> */
.L_x_57:
[----:B------:R-:W-:Y:S05]  /*2f60*/  BSYNC B1 ;  /* 0x0000000000017941 */ /* 0x000fea0003800000 */
.L_x_56:
        /* <DEDUP_REMOVED lines=12> */
.L_x_59:
[----:B------:R-:W-:Y:S05]  /*3030*/  BSYNC B1 ;  /* 0x0000000000017941 */ /* 0x000fea0003800000 */
.L_x_58:
        /* <DEDUP_REMOVED lines=11> */
.L_x_61:
[----:B------:R-:W-:Y:S05]  /*30f0*/  BSYNC B1 ;  /* 0x0000000000017941 */ /* 0x000fea0003800000 */
.L_x_60:
        /* <DEDUP_REMOVED lines=13> */
.L_x_63:
[----:B------:R-:W-:Y:S05]  /*31d0*/  BSYNC B1 ;  /* 0x0000000000017941 */ /* 0x000fea0003800000 */
.L_x_62:
        /* <DEDUP_REMOVED lines=12> */
.L_x_65:
[----:B------:R-:W-:Y:S05]  /*32a0*/  BSYNC B1 ;  /* 0x0000000000017941 */ /* 0x000fea0003800000 */
.L_x_64:
        /* <DEDUP_REMOVED lines=12> */
.L_x_67:
[----:B------:R-:W-:Y:S05]  /*3370*/  BSYNC B1 ;  /* 0x0000000000017941 */ /* 0x000fea0003800000 */
.L_x_66:
        /* <DEDUP_REMOVED lines=11> */
.L_x_69:
[----:B------:R-:W-:Y:S05]  /*3430*/  BSYNC B1 ;  /* 0x0000000000017941 */ /* 0x000fea0003800000 */
.L_x_68:
        /* <DEDUP_REMOVED lines=13> */
.L_x_71:
[----:B------:R-:W-:Y:S05]  /*3510*/  BSYNC B1 ;  /* 0x0000000000017941 */ /* 0x000fea0003800000 */
.L_x_70:
        /* <DEDUP_REMOVED lines=12> */
.L_x_73:
[----:B------:R-:W-:Y:S05]  /*35e0*/  BSYNC B1 ;  /* 0x0000000000017941 */ /* 0x000fea0003800000 */
.L_x_72:
        /* <DEDUP_REMOVED lines=12> */
.L_x_75:
[----:B------:R-:W-:Y:S05]  /*36b0*/  BSYNC B1 ;  /* 0x0000000000017941 */ /* 0x000fea0003800000 */
.L_x_74:
        /* <DEDUP_REMOVED lines=11> */
.L_x_77:
[----:B------:R-:W-:Y:S05]  /*3770*/  BSYNC B1 ;  /* 0x0000000000017941 */ /* 0x000fea0003800000 */
.L_x_76:
        /* <DEDUP_REMOVED lines=13> */
.L_x_79:
[----:B------:R-:W-:Y:S05]  /*3850*/  BSYNC B1 ;  /* 0x0000000000017941 */ /* 0x000fea0003800000 */
.L_x_78:
        /* <DEDUP_REMOVED lines=12> */
.L_x_81:
[----:B------:R-:W-:Y:S05]  /*3920*/  BSYNC B1 ;  /* 0x0000000000017941 */ /* 0x000fea0003800000 */
.L_x_80:
        /* <DEDUP_REMOVED lines=12> */
.L_x_83:
[----:B------:R-:W-:Y:S05]  /*39f0*/  BSYNC B1 ;  /* 0x0000000000017941 */ /* 0x000fea0003800000 */
.L_x_82:
        /* <DEDUP_REMOVED lines=11> */
.L_x_85:
[----:B------:R-:W-:Y:S05]  /*3ab0*/  BSYNC B1 ;  /* 0x0000000000017941 */ /* 0x000fea0003800000 */
.L_x_84:
        /* <DEDUP_REMOVED lines=13> */
.L_x_87:
[----:B------:R-:W-:Y:S05]  /*3b90*/  BSYNC B1 ;  /* 0x0000000000017941 */ /* 0x000fea0003800000 */
.L_x_86:
        /* <DEDUP_REMOVED lines=12> */
.L_x_89:
[----:B------:R-:W-:Y:S05]  /*3c60*/  BSYNC B1 ;  /* 0x0000000000017941 */ /* 0x000fea0003800000 */
.L_x_88:
        /* <DEDUP_REMOVED lines=12> */
.L_x_91:
[----:B------:R-:W-:Y:S05]  /*3d30*/  BSYNC B1 ;  /* 0x0000000000017941 */ /* 0x000fea0003800000 */
.L_x_90:
        /* <DEDUP_REMOVED lines=11> */
.L_x_93:
[----:B------:R-:W-:Y:S05]  /*3df0*/  BSYNC B1 ;  /* 0x0000000000017941 */ /* 0x000fea0003800000 */
.L_x_92:
        /* <DEDUP_REMOVED lines=13> */
.L_x_95:
[----:B------:R-:W-:Y:S05]  /*3ed0*/  BSYNC B1 ;  /* 0x0000000000017941 */ /* 0x000fea0003800000 */
.L_x_94:
        /* <DEDUP_REMOVED lines=12> */
.L_x_97:
[----:B------:R-:W-:Y:S05]  /*3fa0*/  BSYNC B1 ;  /* 0x0000000000017941 */ /* 0x000fea0003800000 */
.L_x_96:
        /* <DEDUP_REMOVED lines=12> */
.L_x_99:
[----:B------:R-:W-:Y:S05]  /*4070*/  BSYNC B1 ;  /* 0x0000000000017941 */ /* 0x000fea0003800000 */
.L_x_98:
        /* <DEDUP_REMOVED lines=11> */
.L_x_101:
[----:B------:R-:W-:Y:S05]  /*4130*/  BSYNC B1 ;  /* 0x0000000000017941 */ /* 0x000fea0003800000 */
.L_x_100:
        /* <DEDUP_REMOVED lines=13> */
.L_x_103:
[----:B------:R-:W-:Y:S05]  /*4210*/  BSYNC B1 ;  /* 0x0000000000017941 */ /* 0x000fea0003800000 */
.L_x_102:
        /* <DEDUP_REMOVED lines=12> */
.L_x_105:
[----:B------:R-:W-:Y:S05]  /*42e0*/  BSYNC B1 ;  /* 0x0000000000017941 */ /* 0x000fea0003800000 */
.L_x_104:
        /* <DEDUP_REMOVED lines=12> */
.L_x_107:
[----:B------:R-:W-:Y:S05]  /*43b0*/  BSYNC B1 ;  /* 0x0000000000017941 */ /* 0x000fea0003800000 */
.L_x_106:
        /* <DEDUP_REMOVED lines=11> */
.L_x_109:
[----:B------:R-:W-:Y:S05]  /*4470*/  BSYNC B1 ;  /* 0x0000000000017941 */ /* 0x000fea0003800000 */
.L_x_108:
        /* <DEDUP_REMOVED lines=13> */
.L_x_111:
[----:B------:R-:W-:Y:S05]  /*4550*/  BSYNC B1 ;  /* 0x0000000000017941 */ /* 0x000fea0003800000 */
.L_x_110:
        /* <DEDUP_REMOVED lines=12> */
.L_x_113:
[----:B------:R-:W-:Y:S05]  /*4620*/  BSYNC B1 ;  /* 0x0000000000017941 */ /* 0x000fea0003800000 */
.L_x_112:
        /* <DEDUP_REMOVED lines=12> */
.L_x_115:
[----:B------:R-:W-:Y:S05]  /*46f0*/  BSYNC B1 ;  /* 0x0000000000017941 */ /* 0x000fea0003800000 */
.L_x_114:
        /* <DEDUP_REMOVED lines=11> */
.L_x_117:
[----:B------:R-:W-:Y:S05]  /*47b0*/  BSYNC B1 ;  /* 0x0000000000017941 */ /* 0x000fea0003800000 */
.L_x_116:
        /* <DEDUP_REMOVED lines=13> */
.L_x_119:
[----:B------:R-:W-:Y:S05]  /*4890*/  BSYNC B1 ;  /* 0x0000000000017941 */ /* 0x000fea0003800000 */
.L_x_118:
        /* <DEDUP_REMOVED lines=12> */
.L_x_121:
[----:B------:R-:W-:Y:S05]  /*4960*/  BSYNC B1 ;  /* 0x0000000000017941 */ /* 0x000fea0003800000 */
.L_x_120:
        /* <DEDUP_REMOVED lines=12> */
.L_x_123:
[----:B------:R-:W-:Y:S05]  /*4a30*/  BSYNC B1 ;  /* 0x0000000000017941 */ /* 0x000fea0003800000 */
.L_x_122:
        /* <DEDUP_REMOVED lines=11> */
.L_x_125:
[----:B------:R-:W-:Y:S05]  /*4af0*/  BSYNC B1 ;  /* 0x0000000000017941 */ /* 0x000fea0003800000 */
.L_x_124:
        /* <DEDUP_REMOVED lines=13> */
.L_x_127:
[----:B------:R-:W-:Y:S05]  /*4bd0*/  BSYNC B1 ;  /* 0x0000000000017941 */ /* 0x000fea0003800000 */
.L_x_126:
        /* <DEDUP_REMOVED lines=12> */
.L_x_129:
[----:B------:R-:W-:Y:S05]  /*4ca0*/  BSYNC B1 ;  /* 0x0000000000017941 */ /* 0x000fea0003800000 */
.L_x_128:
        /* <DEDUP_REMOVED lines=12> */
.L_x_131:
[----:B------:R-:W-:Y:S05]  /*4d70*/  BSYNC B1 ;  /* 0x0000000000017941 */ /* 0x000fea0003800000 */
.L_x_130:
        /* <DEDUP_REMOVED lines=11> */
.L_x_133:
[----:B------:R-:W-:Y:S05]  /*4e30*/  BSYNC B1 ;  /* 0x0000000000017941 */ /* 0x000fea0003800000 */
.L_x_132:
        /* <DEDUP_REMOVED lines=13> */
.L_x_135:
[----:B------:R-:W-:Y:S05]  /*4f10*/  BSYNC B1 ;  /* 0x0000000000017941 */ /* 0x000fea0003800000 */
.L_x_134:
        /* <DEDUP_REMOVED lines=12> */
.L_x_137:
[----:B------:R-:W-:Y:S05]  /*4fe0*/  BSYNC B1 ;  /* 0x0000000000017941 */ /* 0x000fea0003800000 */
.L_x_136:
        /* <DEDUP_REMOVED lines=12> */
.L_x_139:
[----:B------:R-:W-:Y:S05]  /*50b0*/  BSYNC B1 ;  /* 0x0000000000017941 */ /* 0x000fea0003800000 */
.L_x_138:
        /* <DEDUP_REMOVED lines=11> */
.L_x_141:
[----:B------:R-:W-:Y:S05]  /*5170*/  BSYNC B1 ;  /* 0x0000000000017941 */ /* 0x000fea0003800000 */
.L_x_140:
        /* <DEDUP_REMOVED lines=13> */
.L_x_143:
[----:B------:R-:W-:Y:S05]  /*5250*/  BSYNC B1 ;  /* 0x0000000000017941 */ /* 0x000fea0003800000 */
.L_x_142:
        /* <DEDUP_REMOVED lines=12> */
.L_x_145:
[----:B------:R-:W-:Y:S05]  /*5320*/  BSYNC B1 ;  /* 0x0000000000017941 */ /* 0x000fea0003800000 */
.L_x_144:
        /* <DEDUP_REMOVED lines=12> */
.L_x_147:
[----:B------:R-:W-:Y:S05]  /*53f0*/  BSYNC B1 ;  /* 0x0000000000017941 */ /* 0x000fea0003800000 */
.L_x_146:
        /* <DEDUP_REMOVED lines=11> */
.L_x_149:
[----:B------:R-:W-:Y:S05]  /*54b0*/  BSYNC B1 ;  /* 0x0000000000017941 */ /* 0x000fea0003800000 */
.L_x_148:
        /* <DEDUP_REMOVED lines=13> */
.L_x_151:
[----:B------:R-:W-:Y:S05]  /*5590*/  BSYNC B1 ;  /* 0x0000000000017941 */ /* 0x000fea0003800000 */
.L_x_150:
        /* <DEDUP_REMOVED lines=12> */
.L_x_153:
[----:B------:R-:W-:Y:S05]  /*5660*/  BSYNC B1 ;  /* 0x0000000000017941 */ /* 0x000fea0003800000 */
.L_x_152:
        /* <DEDUP_REMOVED lines=12> */
.L_x_155:
[----:B------:R-:W-:Y:S05]  /*5730*/  BSYNC B1 ;  /* 0x0000000000017941 */ /* 0x000fea0003800000 */
.L_x_154:
        /* <DEDUP_REMOVED lines=11> */
.L_x_157:
[----:B------:R-:W-:Y:S05]  /*57f0*/  BSYNC B1 ;  /* 0x0000000000017941 */ /* 0x000fea0003800000 */
.L_x_156:
        /* <DEDUP_REMOVED lines=13> */
.L_x_159:
[----:B------:R-:W-:Y:S05]  /*58d0*/  BSYNC B1 ;  /* 0x0000000000017941 */ /* 0x000fea0003800000 */
.L_x_158:
        /* <DEDUP_REMOVED lines=12> */
.L_x_161:
[----:B------:R-:W-:Y:S05]  /*59a0*/  BSYNC B1 ;  /* 0x0000000000017941 */ /* 0x000fea0003800000 */
.L_x_160:
        /* <DEDUP_REMOVED lines=12> */
.L_x_163:
[----:B------:R-:W-:Y:S05]  /*5a70*/  BSYNC B1 ;  /* 0x0000000000017941 */ /* 0x000fea0003800000 */
.L_x_162:
        /* <DEDUP_REMOVED lines=11> */
.L_x_165:
[----:B------:R-:W-:Y:S05]  /*5b30*/  BSYNC B1 ;  /* 0x0000000000017941 */ /* 0x000fea0003800000 */
.L_x_164:
        /* <DEDUP_REMOVED lines=13> */
.L_x_167:
[----:B------:R-:W-:Y:S05]  /*5c10*/  BSYNC B1 ;  /* 0x0000000000017941 */ /* 0x000fea0003800000 */
.L_x_166:
        /* <DEDUP_REMOVED lines=12> */
.L_x_169:
[----:B------:R-:W-:Y:S05]  /*5ce0*/  BSYNC B1 ;  /* 0x0000000000017941 */ /* 0x000fea0003800000 */
.L_x_168:
        /* <DEDUP_REMOVED lines=12> */
.L_x_171:
[----:B------:R-:W-:Y:S05]  /*5db0*/  BSYNC B1 ;  /* 0x0000000000017941 */ /* 0x000fea0003800000 */
.L_x_170:
        /* <DEDUP_REMOVED lines=11> */
.L_x_173:
[----:B------:R-:W-:Y:S05]  /*5e70*/  BSYNC B1 ;  /* 0x0000000000017941 */ /* 0x000fea0003800000 */
.L_x_172:
        /* <DEDUP_REMOVED lines=13> */
.L_x_175:
[----:B------:R-:W-:Y:S05]  /*5f50*/  BSYNC B1 ;  /* 0x0000000000017941 */ /* 0x000fea0003800000 */
.L_x_174:
        /* <DEDUP_REMOVED lines=12> */
.L_x_177:
[----:B------:R-:W-:Y:S05]  /*6020*/  BSYNC B1 ;  /* 0x0000000000017941 */ /* 0x000fea0003800000 */
.L_x_176:
        /* <DEDUP_REMOVED lines=12> */
.L_x_179:
[----:B------:R-:W-:Y:S05]  /*60f0*/  BSYNC B1 ;  /* 0x0000000000017941 */ /* 0x000fea0003800000 */
.L_x_178:
        /* <DEDUP_REMOVED lines=11> */
.L_x_181:
[----:B------:R-:W-:Y:S05]  /*61b0*/  BSYNC B1 ;  /* 0x0000000000017941 */ /* 0x000fea0003800000 */
.L_x_180:
        /* <DEDUP_REMOVED lines=13> */
.L_x_183:
[----:B------:R-:W-:Y:S05]  /*6290*/  BSYNC B1 ;  /* 0x0000000000017941 */ /* 0x000fea0003800000 */
.L_x_182:
        /* <DEDUP_REMOVED lines=12> */
.L_x_185:
[----:B------:R-:W-:Y:S05]  /*6360*/  BSYNC B1 ;  /* 0x0000000000017941 */ /* 0x000fea0003800000 */
.L_x_184:
        /* <DEDUP_REMOVED lines=12> */
.L_x_187:
[----:B------:R-:W-:Y:S05]  /*6430*/  BSYNC B1 ;  /* 0x0000000000017941 */ /* 0x000fea0003800000 */
.L_x_186:
        /* <DEDUP_REMOVED lines=11> */
.L_x_189:
[----:B------:R-:W-:Y:S05]  /*64f0*/  BSYNC B1 ;  /* 0x0000000000017941 */ /* 0x000fea0003800000 */
.L_x_188:
        /* <DEDUP_REMOVED lines=13> */
.L_x_191:
[----:B------:R-:W-:Y:S05]  /*65d0*/  BSYNC B1 ;  /* 0x0000000000017941 */ /* 0x000fea0003800000 */
.L_x_190:
        /* <DEDUP_REMOVED lines=12> */
.L_x_193:
[----:B------:R-:W-:Y:S05]  /*66a0*/  BSYNC B1 ;  /* 0x0000000000017941 */ /* 0x000fea0003800000 */
.L_x_192:
        /* <DEDUP_REMOVED lines=12> */
.L_x_195:
[----:B------:R-:W-:Y:S05]  /*6770*/  BSYNC B1 ;  /* 0x0000000000017941 */ /* 0x000fea0003800000 */
.L_x_194:
        /* <DEDUP_REMOVED lines=11> */
.L_x_197:
[----:B------:R-:W-:Y:S05]  /*6830*/  BSYNC B1 ;  /* 0x0000000000017941 */ /* 0x000fea0003800000 */
.L_x_196:
        /* <DEDUP_REMOVED lines=13> */
.L_x_199:
[----:B------:R-:W-:Y:S05]  /*6910*/  BSYNC B1 ;  /* 0x0000000000017941 */ /* 0x000fea0003800000 */
.L_x_198:
        /* <DEDUP_REMOVED lines=12> */
.L_x_201:
[----:B------:R-:W-:Y:S05]  /*69e0*/  BSYNC B1 ;  /* 0x0000000000017941 */ /* 0x000fea0003800000 */
.L_x_200:
        /* <DEDUP_REMOVED lines=12> */
.L_x_203:
[----:B------:R-:W-:Y:S05]  /*6ab0*/  BSYNC B1 ;  /* 0x0000000000017941 */ /* 0x000fea0003800000 */
.L_x_202:
        /* <DEDUP_REMOVED lines=11> */
.L_x_205:
[----:B------:R-:W-:Y:S05]  /*6b70*/  BSYNC B1 ;  /* 0x0000000000017941 */ /* 0x000fea0003800000 */
.L_x_204:
        /* <DEDUP_REMOVED lines=13> */
.L_x_207:
[----:B------:R-:W-:Y:S05]  /*6c50*/  BSYNC B1 ;  /* 0x0000000000017941 */ /* 0x000fea0003800000 */
.L_x_206:
        /* <DEDUP_REMOVED lines=12> */
.L_x_209:
[----:B------:R-:W-:Y:S05]  /*6d20*/  BSYNC B1 ;  /* 0x0000000000017941 */ /* 0x000fea0003800000 */
.L_x_208:
        /* <DEDUP_REMOVED lines=12> */
.L_x_211:
[----:B------:R-:W-:Y:S05]  /*6df0*/  BSYNC B1 ;  /* 0x0000000000017941 */ /* 0x000fea0003800000 */
.L_x_210:
        /* <DEDUP_REMOVED lines=11> */
.L_x_213:
[----:B------:R-:W-:Y:S05]  /*6eb0*/  BSYNC B1 ;  /* 0x0000000000017941 */ /* 0x000fea0003800000 */
.L_x_212:
        /* <DEDUP_REMOVED lines=13> */
.L_x_215:
[----:B------:R-:W-:Y:S05]  /*6f90*/  BSYNC B1 ;  /* 0x0000000000017941 */ /* 0x000fea0003800000 */
.L_x_214:
        /* <DEDUP_REMOVED lines=12> */
.L_x_217:
[----:B------:R-:W-:Y:S05]  /*7060*/  BSYNC B1 ;  /* 0x0000000000017941 */ /* 0x000fea0003800000 */
.L_x_216:
        /* <DEDUP_REMOVED lines=12> */
.L_x_219:
[----:B------:R-:W-:Y:S05]  /*7130*/  BSYNC B1 ;  /* 0x0000000000017941 */ /* 0x000fea0003800000 */
.L_x_218:
        /* <DEDUP_REMOVED lines=11> */
.L_x_221:
[----:B------:R-:W-:Y:S05]  /*71f0*/  BSYNC B1 ;  /* 0x0000000000017941 */ /* 0x000fea0003800000 */
.L_x_220:
        /* <DEDUP_REMOVED lines=13> */
.L_x_223:
[----:B------:R-:W-:Y:S05]  /*72d0*/  BSYNC B1 ;  /* 0x0000000000017941 */ /* 0x000fea0003800000 */
.L_x_222:
        /* <DEDUP_REMOVED lines=12> */
.L_x_225:
[----:B------:R-:W-:Y:S05]  /*73a0*/  BSYNC B1 ;  /* 0x0000000000017941 */ /* 0x000fea0003800000 */
.L_x_224:
        /* <DEDUP_REMOVED lines=12> */
.L_x_227:
[----:B------:R-:W-:Y:S05]  /*7470*/  BSYNC B1 ;  /* 0x0000000000017941 */ /* 0x000fea0003800000 */
.L_x_226:
        /* <DEDUP_REMOVED lines=11> */
.L_x_229:
[----:B------:R-:W-:Y:S05]  /*7530*/  BSYNC B1 ;  /* 0x0000000000017941 */ /* 0x000fea0003800000 */
.L_x_228:
        /* <DEDUP_REMOVED lines=13> */
.L_x_231:
[----:B------:R-:W-:Y:S05]  /*7610*/  BSYNC B1 ;  /* 0x0000000000017941 */ /* 0x000fea0003800000 */
.L_x_230:
        /* <DEDUP_REMOVED lines=12> */
.L_x_233:
[----:B------:R-:W-:Y:S05]  /*76e0*/  BSYNC B1 ;  /* 0x0000000000017941 */ /* 0x000fea0003800000 */
.L_x_232:
        /* <DEDUP_REMOVED lines=12> */
.L_x_235:
[----:B------:R-:W-:Y:S05]  /*77b0*/  BSYNC B1 ;  /* 0x0000000000017941 */ /* 0x000fea0003800000 */
.L_x_234:
        /* <DEDUP_REMOVED lines=11> */
.L_x_237:
[----:B------:R-:W-:Y:S05]  /*7870*/  BSYNC B1 ;  /* 0x0000000000017941 */ /* 0x000fea0003800000 */
.L_x_236:
        /* <DEDUP_REMOVED lines=13> */
.L_x_239:
[----:B------:R-:W-:Y:S05]  /*7950*/  BSYNC B1 ;  /* 0x0000000000017941 */ /* 0x000fea0003800000 */
.L_x_238:
        /* <DEDUP_REMOVED lines=12> */
.L_x_241:
[----:B------:R-:W-:Y:S05]  /*7a20*/  BSYNC B1 ;  /* 0x0000000000017941 */ /* 0x000fea0003800000 */
.L_x_240:
        /* <DEDUP_REMOVED lines=12> */
.L_x_243:
[----:B------:R-:W-:Y:S05]  /*7af0*/  BSYNC B1 ;  /* 0x0000000000017941 */ /* 0x000fea0003800000 */
.L_x_242:
        /* <DEDUP_REMOVED lines=11> */
.L_x_245:
[----:B------:R-:W-:Y:S05]  /*7bb0*/  BSYNC B1 ;  /* 0x0000000000017941 */ /* 0x000fea0003800000 */
.L_x_244:
        /* <DEDUP_REMOVED lines=13> */
.L_x_247:
[----:B------:R-:W-:Y:S05]  /*7c90*/  BSYNC B1 ;  /* 0x0000000000017941 */ /* 0x000fea0003800000 */
.L_x_246:
        /* <DEDUP_REMOVED lines=12> */
.L_x_249:
[----:B------:R-:W-:Y:S05]  /*7d60*/  BSYNC B1 ;  /* 0x0000000000017941 */ /* 0x000fea0003800000 */
.L_x_248:
        /* <DEDUP_REMOVED lines=12> */
.L_x_251:
[----:B------:R-:W-:Y:S05]  /*7e30*/  BSYNC B1 ;  /* 0x0000000000017941 */ /* 0x000fea0003800000 */
.L_x_250:
        /* <DEDUP_REMOVED lines=11> */
.L_x_253:
[----:B------:R-:W-:Y:S05]  /*7ef0*/  BSYNC B1 ;  /* 0x0000000000017941 */ /* 0x000fea0003800000 */
.L_x_252:
        /* <DEDUP_REMOVED lines=13> */
.L_x_255:
[----:B------:R-:W-:Y:S05]  /*7fd0*/  BSYNC B1 ;  /* 0x0000000000017941 */ /* 0x000fea0003800000 */
.L_x_254:
        /* <DEDUP_REMOVED lines=12> */
.L_x_257:
[----:B------:R-:W-:Y:S05]  /*80a0*/  BSYNC B1 ;  /* 0x0000000000017941 */ /* 0x000fea0003800000 */
.L_x_256:
        /* <DEDUP_REMOVED lines=12> */
.L_x_259:
[----:B------:R-:W-:Y:S05]  /*8170*/  BSYNC B1 ;  /* 0x0000000000017941 */ /* 0x000fea0003800000 */
.L_x_258:
        /* <DEDUP_REMOVED lines=11> */
.L_x_261:
[----:B------:R-:W-:Y:S05]  /*8230*/  BSYNC B1 ;  /* 0x0000000000017941 */ /* 0x000fea0003800000 */
.L_x_260:
        /* <DEDUP_REMOVED lines=13> */
.L_x_263:
[----:B------:R-:W-:Y:S05]  /*8310*/  BSYNC B1 ;  /* 0x0000000000017941 */ /* 0x000fea0003800000 */
.L_x_262:
        /* <DEDUP_REMOVED lines=12> */
.L_x_265:
[----:B------:R-:W-:Y:S05]  /*83e0*/  BSYNC B1 ;  /* 0x0000000000017941 */ /* 0x000fea0003800000 */
.L_x_264:
        /* <DEDUP_REMOVED lines=12> */
.L_x_267:
[----:B------:R-:W-:Y:S05]  /*84b0*/  BSYNC B1 ;  /* 0x0000000000017941 */ /* 0x000fea0003800000 */
.L_x_266:
        /* <DEDUP_REMOVED lines=11> */
.L_x_269:
[----:B------:R-:W-:Y:S05]  /*8570*/  BSYNC B1 ;  /* 0x0000000000017941 */ /* 0x000fea0003800000 */
.L_x_268:
        /* <DEDUP_REMOVED lines=13> */
.L_x_271:
[----:B------:R-:W-:Y:S05]  /*8650*/  BSYNC B1 ;  /* 0x0000000000017941 */ /* 0x000fea0003800000 */
.L_x_270:
        /* <DEDUP_REMOVED lines=12> */
.L_x_273:
[----:B------:R-:W-:Y:S05]  /*8720*/  BSYNC B1 ;  /* 0x0000000000017941 */ /* 0x000fea0003800000 */
.L_x_272:
        /* <DEDUP_REMOVED lines=12> */
.L_x_275:
[----:B------:R-:W-:Y:S05]  /*87f0*/  BSYNC B1 ;  /* 0x0000000000017941 */ /* 0x000fea0003800000 */
.L_x_274:
        /* <DEDUP_REMOVED lines=11> */
.L_x_277:
[----:B------:R-:W-:Y:S05]  /*88b0*/  BSYNC B1 ;  /* 0x0000000000017941 */ /* 0x000fea0003800000 */
.L_x_276:
        /* <DEDUP_REMOVED lines=13> */
.L_x_279:
[----:B------:R-:W-:Y:S05]  /*8990*/  BSYNC B1 ;  /* 0x0000000000017941 */ /* 0x000fea0003800000 */
.L_x_278:
        /* <DEDUP_REMOVED lines=12> */
.L_x_281:
[----:B------:R-:W-:Y:S05]  /*8a60*/  BSYNC B1 ;  /* 0x0000000000017941 */ /* 0x000fea0003800000 */
.L_x_280:
        /* <DEDUP_REMOVED lines=12> */
.L_x_283:
[----:B------:R-:W-:Y:S05]  /*8b30*/  BSYNC B1 ;  /* 0x0000000000017941 */ /* 0x000fea0003800000 */
.L_x_282:
        /* <DEDUP_REMOVED lines=11> */
.L_x_285:
[----:B------:R-:W-:Y:S05]  /*8bf0*/  BSYNC B1 ;  /* 0x0000000000017941 */ /* 0x000fea0003800000 */
.L_x_284:
        /* <DEDUP_REMOVED lines=13> */
.L_x_287:
[----:B------:R-:W-:Y:S05]  /*8cd0*/  BSYNC B1 ;  /* 0x0000000000017941 */ /* 0x000fea0003800000 */
.L_x_286:
        /* <DEDUP_REMOVED lines=12> */
.L_x_289:
[----:B------:R-:W-:Y:S05]  /*8da0*/  BSYNC B1 ;  /* 0x0000000000017941 */ /* 0x000fea0003800000 */
.L_x_288:
        /* <DEDUP_REMOVED lines=12> */
.L_x_291:
[----:B------:R-:W-:Y:S05]  /*8e70*/  BSYNC B1 ;  /* 0x0000000000017941 */ /* 0x000fea0003800000 */
.L_x_290:
        /* <DEDUP_REMOVED lines=11> */
.L_x_293:
[----:B------:R-:W-:Y:S05]  /*8f30*/  BSYNC B1 ;  /* 0x0000000000017941 */ /* 0x000fea0003800000 */
.L_x_292:
        /* <DEDUP_REMOVED lines=13> */
.L_x_295:
[----:B------:R-:W-:Y:S05]  /*9010*/  BSYNC B1 ;  /* 0x0000000000017941 */ /* 0x000fea0003800000 */
.L_x_294:
        /* <DEDUP_REMOVED lines=12> */
.L_x_297:
[----:B------:R-:W-:Y:S05]  /*90e0*/  BSYNC B1 ;  /* 0x0000000000017941 */ /* 0x000fea0003800000 */
.L_x_296:
        /* <DEDUP_REMOVED lines=12> */
.L_x_299:
[----:B------:R-:W-:Y:S05]  /*91b0*/  BSYNC B1 ;  /* 0x0000000000017941 */ /* 0x000fea0003800000 */
.L_x_298:
        /* <DEDUP_REMOVED lines=11> */
.L_x_301:
[----:B------:R-:W-:Y:S05]  /*9270*/  BSYNC B1 ;  /* 0x0000000000017941 */ /* 0x000fea0003800000 */
.L_x_300:
        /* <DEDUP_REMOVED lines=13> */
.L_x_303:
[----:B------:R-:W-:Y:S05]  /*9350*/  BSYNC B1 ;  /* 0x0000000000017941 */ /* 0x000fea0003800000 */
.L_x_302:
        /* <DEDUP_REMOVED lines=12> */
.L_x_305:
[----:B------:R-:W-:Y:S05]  /*9420*/  BSYNC B1 ;  /* 0x0000000000017941 */ /* 0x000fea0003800000 */
.L_x_304:
        /* <DEDUP_REMOVED lines=12> */
.L_x_307:
[----:B------:R-:W-:Y:S05]  /*94f0*/  BSYNC B1 ;  /* 0x0000000000017941 */ /* 0x000fea0003800000 */
.L_x_306:
        /* <DEDUP_REMOVED lines=11> */
.L_x_309:
[----:B------:R-:W-:Y:S05]  /*95b0*/  BSYNC B1 ;  /* 0x0000000000017941 */ /* 0x000fea0003800000 */
.L_x_308:
        /* <DEDUP_REMOVED lines=13> */
.L_x_311:
[----:B------:R-:W-:Y:S05]  /*9690*/  BSYNC B1 ;  /* 0x0000000000017941 */ /* 0x000fea0003800000 */
.L_x_310:
        /* <DEDUP_REMOVED lines=12> */
.L_x_313:
[----:B------:R-:W-:Y:S05]  /*9760*/  BSYNC B1 ;  /* 0x0000000000017941 */ /* 0x000fea0003800000 */
.L_x_312:
        /* <DEDUP_REMOVED lines=12> */
.L_x_315:
[----:B------:R-:W-:Y:S05]  /*9830*/  BSYNC B1 ;  /* 0x0000000000017941 */ /* 0x000fea0003800000 */
.L_x_314:
        /* <DEDUP_REMOVED lines=11> */
.L_x_317:
[----:B------:R-:W-:Y:S05]  /*98f0*/  BSYNC B1 ;  /* 0x0000000000017941 */ /* 0x000fea0003800000 */
.L_x_316:
        /* <DEDUP_REMOVED lines=13> */
.L_x_319:
[----:B------:R-:W-:Y:S05]  /*99d0*/  BSYNC B1 ;  /* 0x0000000000017941 */ /* 0x000fea0003800000 */
.L_x_318:
        /* <DEDUP_REMOVED lines=12> */
.L_x_321:
[----:B------:R-:W-:Y:S05]  /*9aa0*/  BSYNC B1 ;  /* 0x0000000000017941 */ /* 0x000fea0003800000 */
.L_x_320:
        /* <DEDUP_REMOVED lines=12> */
.L_x_323:
[----:B------:R-:W-:Y:S05]  /*9b70*/  BSYNC B1 ;  /* 0x0000000000017941 */ /* 0x000fea0003800000 */
.L_x_322:
        /* <DEDUP_REMOVED lines=11> */
.L_x_325:
[----:B------:R-:W-:Y:S05]  /*9c30*/  BSYNC B1 ;  /* 0x0000000000017941 */ /* 0x000fea0003800000 */
.L_x_324:
        /* <DEDUP_REMOVED lines=13> */
.L_x_327:
[----:B------:R-:W-:Y:S05]  /*9d10*/  BSYNC B1 ;  /* 0x0000000000017941 */ /* 0x000fea0003800000 */
.L_x_326:
        /* <DEDUP_REMOVED lines=12> */
.L_x_329:
[----:B------:R-:W-:Y:S05]  /*9de0*/  BSYNC B1 ;  /* 0x0000000000017941 */ /* 0x000fea0003800000 */
.L_x_328:
        /* <DEDUP_REMOVED lines=12> */
.L_x_331:
[----:B------:R-:W-:Y:S05]  /*9eb0*/  BSYNC B1 ;  /* 0x0000000000017941 */ /* 0x000fea0003800000 */
.L_x_330:
        /* <DEDUP_REMOVED lines=11> */
.L_x_333:
[----:B------:R-:W-:Y:S05]  /*9f70*/  BSYNC B1 ;  /* 0x0000000000017941 */ /* 0x000fea0003800000 */
.L_x_332:
        /* <DEDUP_REMOVED lines=13> */
.L_x_335:
[----:B------:R-:W-:Y:S05]  /*a050*/  BSYNC B1 ;  /* 0x0000000000017941 */ /* 0x000fea0003800000 */
.L_x_334:
        /* <DEDUP_REMOVED lines=12> */
.L_x_337:
[----:B------:R-:W-:Y:S05]  /*a120*/  BSYNC B1 ;  /* 0x0000000000017941 */ /* 0x000fea0003800000 */
.L_x_336:
        /* <DEDUP_REMOVED lines=12> */
.L_x_339:
[----:B------:R-:W-:Y:S05]  /*a1f0*/  BSYNC B1 ;  /* 0x0000000000017941 */ /* 0x000fea0003800000 */
.L_x_338:
        /* <DEDUP_REMOVED lines=11> */
.L_x_341:
[----:B------:R-:W-:Y:S05]  /*a2b0*/  BSYNC B1 ;  /* 0x0000000000017941 */ /* 0x000fea0003800000 */
.L_x_340:
        /* <DEDUP_REMOVED lines=13> */
.L_x_343:
[----:B------:R-:W-:Y:S05]  /*a390*/  BSYNC B1 ;  /* 0x0000000000017941 */ /* 0x000fea0003800000 */
.L_x_342:
[----:B-1---5:R-:W-:Y:S01]  /*a3a0*/  IMAD.U32 R3, R18, 0x10000, RZ ;  /* 0x0001000012037824 */ /* 0x022fe200078e00ff */
[----:B------:R-:W-:Y:S01]  /*a3b0*/  @P2 MOV R5, R225 ;  /* 0x000000e100052202 */ /* 0x000fe20000000f00 */
[----:B------:R-:W-:Y:S01]  /*a3c0*/  @P2 IMAD.MOV.U32 R4, RZ, RZ, R224 ;  /* 0x000000ffff042224 */ /* 0x000fe200078e00e0 */
[----:B------:R-:W-:Y:S01]  /*a3d0*/  ISETP.GT.AND P1, PT, R2, 0x139, PT ;  /* 0x000001390200780c */ /* 0x000fe20003f24270 */
[----:B------:R-:W-:Y:S01]  /*a3e0*/  FMUL R3, R3, R22 ;  /* 0x0000001603037220 */ /* 0x000fe20000400000 */
[----:B------:R-:W-:Y:S02]  /*a3f0*/  BSSY B1, `(.L_x_344) ;  /* 0x0000007000017945 */ /* 0x000fe40003800000 */
[----:B------:R-:W-:Y:S01]  /*a400*/  ISETP.GT.AND P3, PT, R0, RZ, P1 ;  /* 0x000000ff0000720c */ /* 0x000fe20000f64270 */
[----:B------:R-:W-:-:S05]  /*a410*/  FFMA R3, R84, R23, R3 ;  /* 0x0000001754037223 */ /* 0x000fca0000000003 */
[----:B------:R-:W-:-:S05]  /*a420*/  F2FP.BF16.F32.PACK_AB R3, RZ, R3 ;  /* 0x00000003ff03723e */ /* 0x000fca00000010ff */
[----:B------:R1:W-:Y:S02]  /*a430*/  @P2 STG.E.U16 desc[UR54][R4.64+0x270], R3 ;  /* 0x0002700304002986 */ /* 0x0003e4000c101536 */
[----:B------:R-:W-:Y:S05]  /*a440*/  @!P3 BRA `(.L_x_345) ;  /* 0x000000000004b947 */ /* 0x000fea0003800000 */
[----:B------:R0:W5:Y:S02]  /*a450*/  LDG.E.LTC128B.U16 R18, desc[UR54][R10.64+0x272] ;  /* 0x000272360a127981 */ /* 0x000164000c1e1520 */
.L_x_345:
[----:B------:R-:W-:Y:S05]  /*a460*/  BSYNC B1 ;  /* 0x0000000000017941 */ /* 0x000fea0003800000 */
.L_x_344:
[----:B-1---5:R-:W-:Y:S01]  /*a470*/  IMAD.U32 R3, R18, 0x10000, RZ ;  /* 0x0001000012037824 */ /* 0x022fe200078e00ff */
[----:B------:R-:W-:Y:S01]  /*a480*/  ISETP.GT.AND P0, PT, R0, 0x8, P0 ;  /* 0x000000080000780c */ /* 0x000fe20000704270 */
[----:B------:R-:W-:Y:S01]  /*a490*/  @P3 IMAD.MOV.U32 R5, RZ, RZ, R225 ;  /* 0x000000ffff053224 */ /* 0x000fe200078e00e1 */
[----:B------:R-:W-:Y:S01]  /*a4a0*/  BSSY B1, `(.L_x_346) ;  /* 0x0000009000017945 */ /* 0x000fe20003800000 */
        /* <DEDUP_REMOVED lines=8> */
.L_x_347:
[----:B------:R-:W-:Y:S05]  /*a530*/  BSYNC B1 ;  /* 0x0000000000017941 */ /* 0x000fea0003800000 */
.L_x_346:
[----:B-1---5:R-:W-:Y:S01]  /*a540*/  IMAD.U32 R3, R18, 0x10000, RZ ;  /* 0x0001000012037824 */ /* 0x022fe200078e00ff */
[----:B------:R-:W-:Y:S01]  /*a550*/  @P0 MOV R4, R6 ;  /* 0x0000000600040202 */ /* 0x000fe20000000f00 */
[----:B------:R-:W-:Y:S01]  /*a560*/  @P0 IMAD.MOV.U32 R5, RZ, RZ, R7 ;  /* 0x000000ffff050224 */ /* 0x000fe200078e0007 */
[----:B------:R-:W-:Y:S01]  /*a570*/  ISETP.GT.AND P1, PT, R0, 0x8, P1 ;  /* 0x000000080000780c */ /* 0x000fe20000f24270 */
[----:B------:R-:W-:Y:S01]  /*a580*/  FMUL R3, R3, R22 ;  /* 0x0000001603037220 */ /* 0x000fe20000400000 */
[----:B------:R-:W-:Y:S03]  /*a590*/  BSSY B1, `(.L_x_348) ;  /* 0x0000006000017945 */ /* 0x000fe60003800000 */
[----:B------:R-:W-:-:S05]  /*a5a0*/  FFMA R3, R86, R23, R3 ;  /* 0x0000001756037223 */ /* 0x000fca0000000003 */
[----:B------:R-:W-:-:S05]  /*a5b0*/  F2FP.BF16.F32.PACK_AB R3, RZ, R3 ;  /* 0x00000003ff03723e */ /* 0x000fca00000010ff */
[----:B------:R1:W-:Y:S01]  /*a5c0*/  @P0 STG.E.U16 desc[UR54][R4.64+0x270], R3 ;  /* 0x0002700304000986 */ /* 0x0003e2000c101536 */
[----:B------:R-:W-:Y:S05]  /*a5d0*/  @!P1 BRA `(.L_x_349) ;  /* 0x0000000000049947 */ /* 0x000fea0003800000 */
[----:B------:R0:W5:Y:S02]  /*a5e0*/  LDG.E.LTC128B.U16 R18, desc[UR54][R220.64+0x272] ;  /* 0x00027236dc127981 */ /* 0x000164000c1e1520 */
.L_x_349:
[----:B------:R-:W-:Y:S05]  /*a5f0*/  BSYNC B1 ;  /* 0x0000000000017941 */ /* 0x000fea0003800000 */
.L_x_348:
[----:B-1---5:R-:W-:Y:S01]  /*a600*/  IMAD.U32 R3, R18, 0x10000, RZ ;  /* 0x0001000012037824 */ /* 0x022fe200078e00ff */
[----:B------:R-:W-:Y:S01]  /*a610*/  ISETP.GT.AND P0, PT, R2, 0x140, PT ;  /* 0x000001400200780c */ /* 0x000fe20003f04270 */
[----:B------:R-:W-:Y:S01]  /*a620*/  @P1 IMAD.MOV.U32 R5, RZ, RZ, R7 ;  /* 0x000000ffff051224 */ /* 0x000fe200078e0007 */
[----:B------:R-:W-:Y:S01]  /*a630*/  BSSY B1, `(.L_x_350) ;  /* 0x000000a000017945 */ /* 0x000fe20003800000 */
        /* <DEDUP_REMOVED lines=9> */
.L_x_351:
[----:B------:R-:W-:Y:S05]  /*a6d0*/  BSYNC B1 ;  /* 0x0000000000017941 */ /* 0x000fea0003800000 */
.L_x_350:
[----:B-1---5:R-:W-:Y:S01]  /*a6e0*/  SHF.L.U32 R3, R18, 0x10, RZ ;  /* 0x0000001012037819 */ /* 0x022fe200000006ff */
[----:B------:R-:W-:Y:S01]  /*a6f0*/  @P2 IMAD.MOV.U32 R4, RZ, RZ, R224 ;  /* 0x000000ffff042224 */ /* 0x000fe200078e00e0 */
[----:B------:R-:W-:Y:S01]  /*a700*/  ISETP.GT.AND P1, PT, R2, 0x141, PT ;  /* 0x000001410200780c */ /* 0x000fe20003f24270 */
[----:B------:R-:W-:Y:S01]  /*a710*/  @P2 IMAD.MOV.U32 R5, RZ, RZ, R225 ;  /* 0x000000ffff052224 */ /* 0x000fe200078e00e1 */
[----:B------:R-:W-:Y:S01]  /*a720*/  BSSY B1, `(.L_x_352) ;  /* 0x0000008000017945 */ /* 0x000fe20003800000 */
[----:B------:R-:W-:Y:S01]  /*a730*/  FMUL R3, R3, R22 ;  /* 0x0000001603037220 */ /* 0x000fe20000400000 */
[----:B------:R-:W-:-:S03]  /*a740*/  ISETP.GT.AND P3, PT, R0, RZ, P1 ;  /* 0x000000ff0000720c */ /* 0x000fc60000f64270 */
[----:B------:R-:W-:-:S05]  /*a750*/  FFMA R3, R88, R23, R3 ;  /* 0x0000001758037223 */ /* 0x000fca0000000003 */
[----:B------:R-:W-:-:S05]  /*a760*/  F2FP.BF16.F32.PACK_AB R3, RZ, R3 ;  /* 0x00000003ff03723e */ /* 0x000fca00000010ff */
[----:B------:R1:W-:Y:S01]  /*a770*/  @P2 STG.E.U16 desc[UR54][R4.64+0x280], R3 ;  /* 0x0002800304002986 */ /* 0x0003e2000c101536 */
[----:B------:R-:W-:Y:S05]  /*a780*/  @!P3 BRA `(.L_x_353) ;  /* 0x000000000004b947 */ /* 0x000fea0003800000 */
[----:B------:R0:W5:Y:S02]  /*a790*/  LDG.E.LTC128B.U16 R18, desc[UR54][R10.64+0x282] ;  /* 0x000282360a127981 */ /* 0x000164000c1e1520 */
.L_x_353:
[----:B------:R-:W-:Y:S05]  /*a7a0*/  BSYNC B1 ;  /* 0x0000000000017941 */ /* 0x000fea0003800000 */
.L_x_352:
[----:B-1---5:R-:W-:Y:S01]  /*a7b0*/  IMAD.U32 R3, R18, 0x10000, RZ ;  /* 0x0001000012037824 */ /* 0x022fe200078e00ff */
[----:B------:R-:W-:Y:S01]  /*a7c0*/  @P3 MOV R5, R225 ;  /* 0x000000e100053202 */ /* 0x000fe20000000f00 */
[----:B------:R-:W-:Y:S01]  /*a7d0*/  BSSY B1, `(.L_x_354) ;  /* 0x000000a000017945 */ /* 0x000fe20003800000 */
[----:B------:R-:W-:Y:S01]  /*a7e0*/  ISETP.GT.AND P0, PT, R0, 0x8, P0 ;  /* 0x000000080000780c */ /* 0x000fe20000704270 */
        /* <DEDUP_REMOVED lines=8> */
.L_x_355:
[----:B------:R-:W-:Y:S05]  /*a870*/  BSYNC B1 ;  /* 0x0000000000017941 */ /* 0x000fea0003800000 */
.L_x_354:
        /* <DEDUP_REMOVED lines=11> */
.L_x_357:
[----:B------:R-:W-:Y:S05]  /*a930*/  BSYNC B1 ;  /* 0x0000000000017941 */ /* 0x000fea0003800000 */
.L_x_356:
        /* <DEDUP_REMOVED lines=8> */
[----:B------:R-:W-:Y:S02]  /*a9c0*/  PRMT R3, R4, 0x7610, R3 ;  /* 0x0000761004037816 */ /* 0x000fe40000000003 */
[----:B------:R-:W-:-:S05]  /*a9d0*/  @P1 MOV R4, R6 ;  /* 0x0000000600041202 */ /* 0x000fca0000000f00 */
[----:B------:R1:W-:Y:S01]  /*a9e0*/  @P1 STG.E.U16 desc[UR54][R4.64+0x282], R3 ;  /* 0x0002820304001986 */ /* 0x0003e2000c101536 */
[----:B------:R-:W-:Y:S05]  /*a9f0*/  @!P2 BRA `(.L_x_359) ;  /* 0x000000000004a947 */ /* 0x000fea0003800000 */
[----:B------:R0:W5:Y:S02]  /*aa00*/  LDG.E.LTC128B.U16 R18, desc[UR54][R10.64+0x290] ;  /* 0x000290360a127981 */ /* 0x000164000c1e1520 */
.L_x_359:
[----:B------:R-:W-:Y:S05]  /*aa10*/  BSYNC B1 ;  /* 0x0000000000017941 */ /* 0x000fea0003800000 */
.L_x_358:
        /* <DEDUP_REMOVED lines=12> */
.L_x_361:
[----:B------:R-:W-:Y:S05]  /*aae0*/  BSYNC B1 ;  /* 0x0000000000017941 */ /* 0x000fea0003800000 */
.L_x_360:
        /* <DEDUP_REMOVED lines=12> */
.L_x_363:
[----:B------:R-:W-:Y:S05]  /*abb0*/  BSYNC B1 ;  /* 0x0000000000017941 */ /* 0x000fea0003800000 */
.L_x_362:
        /* <DEDUP_REMOVED lines=11> */
.L_x_365:
[----:B------:R-:W-:Y:S05]  /*ac70*/  BSYNC B1 ;  /* 0x0000000000017941 */ /* 0x000fea0003800000 */
.L_x_364:
        /* <DEDUP_REMOVED lines=13> */
.L_x_367:
[----:B------:R-:W-:Y:S05]  /*ad50*/  BSYNC B1 ;  /* 0x0000000000017941 */ /* 0x000fea0003800000 */
.L_x_366:
        /* <DEDUP_REMOVED lines=12> */
.L_x_369:
[----:B------:R-:W-:Y:S05]  /*ae20*/  BSYNC B1 ;  /* 0x0000000000017941 */ /* 0x000fea0003800000 */
.L_x_368:
        /* <DEDUP_REMOVED lines=12> */
.L_x_371:
[----:B------:R-:W-:Y:S05]  /*aef0*/  BSYNC B1 ;  /* 0x0000000000017941 */ /* 0x000fea0003800000 */
.L_x_370:
[----:B-1---5:R-:W-:Y:S01]  /*af00*/  SHF.L.U32 R3, R18, 0x10, RZ ;  /* 0x0000001012037819 */ /* 0x022fe200000006ff */
[----:B------:R-:W-:Y:S01]  /*af10*/  @P0 IMAD.MOV.U32 R4, RZ, RZ, R6 ;  /* 0x000000ffff040224 */ /* 0x000fe200078e0006 */
[----:B------:R-:W-:Y:S01]  /*af20*/  ISETP.GT.AND P1, PT, R0, 0x8, P1 ;  /* 0x000000080000780c */ /* 0x000fe20000f24270 */
[----:B------:R-:W-:Y:S01]  /*af30*/  @P0 IMAD.MOV.U32 R5, RZ, RZ, R7 ;  /* 0x000000ffff050224 */ /* 0x000fe200078e0007 */
[----:B------:R-:W-:Y:S01]  /*af40*/  BSSY B1, `(.L_x_372) ;  /* 0x0000007000017945 */ /* 0x000fe20003800000 */
[----:B------:R-:W-:-:S04]  /*af50*/  FMUL R3, R3, R22 ;  /* 0x0000001603037220 */ /* 0x000fc80000400000 */
[----:B------:R-:W-:-:S05]  /*af60*/  FFMA R3, R98, R23, R3 ;  /* 0x0000001762037223 */ /* 0x000fca0000000003 */
[----:B------:R-:W-:-:S05]  /*af70*/  F2FP.BF16.F32.PACK_AB R3, RZ, R3 ;  /* 0x00000003ff03723e */ /* 0x000fca00000010ff */
[----:B------:R1:W-:Y:S01]  /*af80*/  @P0 STG.E.U16 desc[UR54][R4.64+0x2a0], R3 ;  /* 0x0002a00304000986 */ /* 0x0003e2000c101536 */
[----:B------:R-:W-:Y:S05]  /*af90*/  @!P1 BRA `(.L_x_373) ;  /* 0x0000000000049947 */ /* 0x000fea0003800000 */
[----:B------:R0:W5:Y:S02]  /*afa0*/  LDG.E.LTC128B.U16 R18, desc[UR54][R220.64+0x2a2] ;  /* 0x0002a236dc127981 */ /* 0x000164000c1e1520 */
.L_x_373:
[----:B------:R-:W-:Y:S05]  /*afb0*/  BSYNC B1 ;  /* 0x0000000000017941 */ /* 0x000fea0003800000 */
.L_x_372:
[----:B-1---5:R-:W-:Y:S01]  /*afc0*/  IMAD.U32 R3, R18, 0x10000, RZ ;  /* 0x0001000012037824 */ /* 0x022fe200078e00ff */
[----:B------:R-:W-:Y:S01]  /*afd0*/  @P1 MOV R5, R7 ;  /* 0x0000000700051202 */ /* 0x000fe20000000f00 */
[----:B------:R-:W-:Y:S01]  /*afe0*/  BSSY B1, `(.L_x_374) ;  /* 0x000000b000017945 */ /* 0x000fe20003800000 */
[----:B------:R-:W-:Y:S01]  /*aff0*/  ISETP.GT.AND P0, PT, R2, 0x158, PT ;  /* 0x000001580200780c */ /* 0x000fe20003f04270 */
[----:B------:R-:W-:-:S03]  /*b000*/  FMUL R4, R3, R22 ;  /* 0x0000001603047220 */ /* 0x000fc60000400000 */
[----:B------:R-:W-:Y:S01]  /*b010*/  ISETP.GT.AND P2, PT, R0, RZ, P0 ;  /* 0x000000ff0000720c */ /* 0x000fe20000744270 */
[----:B------:R-:W-:-:S05]  /*b020*/  FFMA R4, R99, R23, R4 ;  /* 0x0000001763047223 */ /* 0x000fca0000000004 */
[----:B------:R-:W-:-:S04]  /*b030*/  F2FP.BF16.F32.PACK_AB R4, RZ, R4 ;  /* 0x00000004ff04723e */ /* 0x000fc800000010ff */
[----:B------:R-:W-:Y:S01]  /*b040*/  PRMT R3, R4, 0x7610, R3 ;  /* 0x0000761004037816 */ /* 0x000fe20000000003 */
[----:B------:R-:W-:-:S05]  /*b050*/  @P1 IMAD.MOV.U32 R4, RZ, RZ, R6 ;  /* 0x000000ffff041224 */ /* 0x000fca00078e0006 */
[----:B------:R1:W-:Y:S01]  /*b060*/  @P1 STG.E.U16 desc[UR54][R4.64+0x2a2], R3 ;  /* 0x0002a20304001986 */ /* 0x0003e2000c101536 */
[----:B------:R-:W-:Y:S05]  /*b070*/  @!P2 BRA `(.L_x_375) ;  /* 0x000000000004a947 */ /* 0x000fea0003800000 */
[----:B------:R0:W5:Y:S02]  /*b080*/  LDG.E.LTC128B.U16 R18, desc[UR54][R10.64+0x2b0] ;  /* 0x0002b0360a127981 */ /* 0x000164000c1e1520 */
.L_x_375:
[----:B------:R-:W-:Y:S05]  /*b090*/  BSYNC B1 ;  /* 0x0000000000017941 */ /* 0x000fea0003800000 */
.L_x_374:
        /* <DEDUP_REMOVED lines=12> */
.L_x_377:
[----:B------:R-:W-:Y:S05]  /*b160*/  BSYNC B1 ;  /* 0x0000000000017941 */ /* 0x000fea0003800000 */
.L_x_376:
[----:B-1---5:R-:W-:Y:S01]  /*b170*/  IMAD.U32 R3, R18, 0x10000, RZ ;  /* 0x0001000012037824 */ /* 0x022fe200078e00ff */
[----:B------:R-:W-:Y:S01]  /*b180*/  ISETP.GT.AND P0, PT, R0, 0x8, P0 ;  /* 0x000000080000780c */ /* 0x000fe20000704270 */
[----:B------:R-:W-:Y:S01]  /*b190*/  @P3 IMAD.MOV.U32 R5, RZ, RZ, R225 ;  /* 0x000000ffff053224 */ /* 0x000fe200078e00e1 */
[----:B------:R-:W-:Y:S01]  /*b1a0*/  BSSY B1, `(.L_x_378) ;  /* 0x0000009000017945 */ /* 0x000fe20003800000 */
[----:B------:R-:W-:-:S04]  /*b1b0*/  FMUL R4, R3, R22 ;  /* 0x0000001603047220 */ /* 0x000fc80000400000 */
[----:B------:R-:W-:-:S05]  /*b1c0*/  FFMA R4, R101, R23, R4 ;  /* 0x0000001765047223 */ /* 0x000fca0000000004 */
[----:B------:R-:W-:-:S04]  /*b1d0*/  F2FP.BF16.F32.PACK_AB R4, RZ, R4 ;  /* 0x00000004ff04723e */ /* 0x000fc800000010ff */
[----:B------:R-:W-:Y:S02]  /*b1e0*/  PRMT R3, R4, 0x7610, R3 ;  /* 0x0000761004037816 */ /* 0x000fe40000000003 */
[----:B------:R-:W-:-:S05]  /*b1f0*/  @P3 MOV R4, R224 ;  /* 0x000000e000043202 */ /* 0x000fca0000000f00 */
[----:B------:R1:W-:Y:S01]  /*b200*/  @P3 STG.E.U16 desc[UR54][R4.64+0x2b2], R3 ;  /* 0x0002b20304003986 */ /* 0x0003e2000c101536 */
[----:B------:R-:W-:Y:S05]  /*b210*/  @!P0 BRA `(.L_x_379) ;  /* 0x0000000000048947 */ /* 0x000fea0003800000 */
[----:B------:R0:W5:Y:S02]  /*b220*/  LDG.E.LTC128B.U16 R18, desc[UR54][R220.64+0x2b0] ;  /* 0x0002b036dc127981 */ /* 0x000164000c1e1520 */
.L_x_379:
[----:B------:R-:W-:Y:S05]  /*b230*/  BSYNC B1 ;  /* 0x0000000000017941 */ /* 0x000fea0003800000 */
.L_x_378:
        /* <DEDUP_REMOVED lines=11> */
.L_x_381:
[----:B------:R-:W-:Y:S05]  /*b2f0*/  BSYNC B1 ;  /* 0x0000000000017941 */ /* 0x000fea0003800000 */
.L_x_380:
        /* <DEDUP_REMOVED lines=13> */
.L_x_383:
[----:B------:R-:W-:Y:S05]  /*b3d0*/  BSYNC B1 ;  /* 0x0000000000017941 */ /* 0x000fea0003800000 */
.L_x_382:
        /* <DEDUP_REMOVED lines=12> */
.L_x_385:
[----:B------:R-:W-:Y:S05]  /*b4a0*/  BSYNC B1 ;  /* 0x0000000000017941 */ /* 0x000fea0003800000 */
.L_x_384:
        /* <DEDUP_REMOVED lines=12> */
.L_x_387:
[----:B------:R-:W-:Y:S05]  /*b570*/  BSYNC B1 ;  /* 0x0000000000017941 */ /* 0x000fea0003800000 */
.L_x_386:
        /* <DEDUP_REMOVED lines=11> */
.L_x_389:
[----:B------:R-:W-:Y:S05]  /*b630*/  BSYNC B1 ;  /* 0x0000000000017941 */ /* 0x000fea0003800000 */
.L_x_388:
        /* <DEDUP_REMOVED lines=13> */
.L_x_391:
[----:B------:R-:W-:Y:S05]  /*b710*/  BSYNC B1 ;  /* 0x0000000000017941 */ /* 0x000fea0003800000 */
.L_x_390:
        /* <DEDUP_REMOVED lines=12> */
.L_x_393:
[----:B------:R-:W-:Y:S05]  /*b7e0*/  BSYNC B1 ;  /* 0x0000000000017941 */ /* 0x000fea0003800000 */
.L_x_392:
        /* <DEDUP_REMOVED lines=12> */
.L_x_395:
[----:B------:R-:W-:Y:S05]  /*b8b0*/  BSYNC B1 ;  /* 0x0000000000017941 */ /* 0x000fea0003800000 */
.L_x_394:
        /* <DEDUP_REMOVED lines=11> */
.L_x_397:
[----:B------:R-:W-:Y:S05]  /*b970*/  BSYNC B1 ;  /* 0x0000000000017941 */ /* 0x000fea0003800000 */
.L_x_396:
        /* <DEDUP_REMOVED lines=13> */
.L_x_399:
[----:B------:R-:W-:Y:S05]  /*ba50*/  BSYNC B1 ;  /* 0x0000000000017941 */ /* 0x000fea0003800000 */
.L_x_398:
        /* <DEDUP_REMOVED lines=12> */
.L_x_401:
[----:B------:R-:W-:Y:S05]  /*bb20*/  BSYNC B1 ;  /* 0x0000000000017941 */ /* 0x000fea0003800000 */
.L_x_400:
        /* <DEDUP_REMOVED lines=12> */
.L_x_403:
[----:B------:R-:W-:Y:S05]  /*bbf0*/  BSYNC B1 ;  /* 0x0000000000017941 */ /* 0x000fea0003800000 */
.L_x_402:
        /* <DEDUP_REMOVED lines=11> */
.L_x_405:
[----:B------:R-:W-:Y:S05]  /*bcb0*/  BSYNC B1 ;  /* 0x0000000000017941 */ /* 0x000fea0003800000 */
.L_x_404:
        /* <DEDUP_REMOVED lines=13> */
.L_x_407:
[----:B------:R-:W-:Y:S05]  /*bd90*/  BSYNC B1 ;  /* 0x0000000000017941 */ /* 0x000fea0003800000 */
.L_x_406:
[----:B-1---5:R-:W-:Y:S01]  /*bda0*/  IMAD.U32 R3, R18, 0x10000, RZ ;  /* 0x0001000012037824 */ /* 0x022fe200078e00ff */
[----:B------:R-:W-:Y:S01]  /*bdb0*/  ISETP.GT.AND P1, PT, R2, 0x179, PT ;  /* 0x000001790200780c */ /* 0x000fe20003f24270 */
[----:B------:R-:W-:Y:S01]  /*bdc0*/  BSSY B1, `(.L_x_408) ;  /* 0x000000b000017945 */ /* 0x000fe20003800000 */
[----:B------:R-:W-:Y:S01]  /*bdd0*/  @P2 MOV R2, R224 ;  /* 0x000000e000022202 */ /* 0x000fe20000000f00 */
        /* <DEDUP_REMOVED lines=9> */
.L_x_409:
[----:B------:R-:W-:Y:S05]  /*be70*/  BSYNC B1 ;  /* 0x0000000000017941 */ /* 0x000fea0003800000 */
.L_x_408:
[----:B-1---5:R-:W-:Y:S01]  /*be80*/  IMAD.U32 R3, R18, 0x10000, RZ ;  /* 0x0001000012037824 */ /* 0x022fe200078e00ff */
[----:B------:R-:W-:Y:S01]  /*be90*/  ISETP.GT.AND P0, PT, R0, 0x8, P0 ;  /* 0x000000080000780c */ /* 0x000fe20000704270 */
[----:B------:R-:W-:Y:S02]  /*bea0*/  BSSY B1, `(.L_x_410) ;  /* 0x0000007000017945 */ /* 0x000fe40003800000 */
[----:B------:R-:W-:-:S04]  /*beb0*/  FMUL R2, R3, R22 ;  /* 0x0000001603027220 */ /* 0x000fc80000400000 */
[----:B------:R-:W-:-:S05]  /*bec0*/  FFMA R2, R117, R23, R2 ;  /* 0x0000001775027223 */ /* 0x000fca0000000002 */
[----:B------:R-:W-:-:S05]  /*bed0*/  F2FP.BF16.F32.PACK_AB R2, RZ, R2 ;  /* 0x00000002ff02723e */ /* 0x000fca00000010ff */
[----:B------:R1:W-:Y:S01]  /*bee0*/  @P3 STG.E.U16 desc[UR54][R224.64+0x2f2], R2 ;  /* 0x0002f202e0003986 */ /* 0x0003e2000c101536 */
[----:B------:R-:W-:Y:S05]  /*bef0*/  @!P0 BRA `(.L_x_411) ;  /* 0x0000000000048947 */ /* 0x000fea0003800000 */
[----:B------:R0:W5:Y:S02]  /*bf00*/  LDG.E.LTC128B.U16 R18, desc[UR54][R220.64+0x2f0] ;  /* 0x0002f036dc127981 */ /* 0x000164000c1e1520 */
.L_x_411:
[----:B------:R-:W-:Y:S05]  /*bf10*/  BSYNC B1 ;  /* 0x0000000000017941 */ /* 0x000fea0003800000 */
.L_x_410:
[----:B-----5:R-:W-:Y:S01]  /*bf20*/  IMAD.U32 R3, R18, 0x10000, RZ ;  /* 0x0001000012037824 */ /* 0x020fe200078e00ff */
[----:B------:R-:W-:Y:S01]  /*bf30*/  ISETP.GT.AND P1, PT, R0, 0x8, P1 ;  /* 0x000000080000780c */ /* 0x000fe20000f24270 */
[----:B-1----:R-:W-:Y:S01]  /*bf40*/  @P0 IMAD.MOV.U32 R2, RZ, RZ, R6 ;  /* 0x000000ffff020224 */ /* 0x002fe200078e0006 */
        /* <DEDUP_REMOVED lines=9> */
.L_x_413:
[----:B------:R-:W-:Y:S05]  /*bfe0*/  BSYNC B1 ;  /* 0x0000000000017941 */ /* 0x000fea0003800000 */
.L_x_412:
[----:B------:R-:W-:Y:S05]  /*bff0*/  @!P1 BRA `(.L_x_414) ;  /* 0x0000004c00889947 */ /* 0x000fea0003800000 */
[----:B-1---5:R-:W-:-:S04]  /*c000*/  IMAD.U32 R3, R18, 0x10000, RZ ;  /* 0x0001000012037824 */ /* 0x022fc800078e00ff */
[----:B------:R-:W-:-:S04]  /*c010*/  FMUL R0, R3, R22 ;  /* 0x0000001603007220 */ /* 0x000fc80000400000 */
[----:B------:R-:W-:-:S05]  /*c020*/  FFMA R0, R119, R23, R0 ;  /* 0x0000001777007223 */ /* 0x000fca0000000000 */
[----:B------:R-:W-:-:S05]  /*c030*/  F2FP.BF16.F32.PACK_AB R0, RZ, R0 ;  /* 0x00000000ff00723e */ /* 0x000fca00000010ff */
[----:B------:R1:W-:Y:S01]  /*c040*/  STG.E.U16 desc[UR54][R6.64+0x2f2], R0 ;  /* 0x0002f20006007986 */ /* 0x0003e2000c101536 */
[----:B------:R-:W-:Y:S05]  /*c050*/  BRA `(.L_x_414) ;  /* 0x0000004c00707947 */ /* 0x000fea0003800000 */
.L_x_33:
[----:B------:R-:W-:Y:S01]  /*c060*/  ULDC.64 UR4, c[0x0][0x5c0] ;  /* 0x0001700000047ab9 */ /* 0x000fe20000000a00 */
[----:B------:R-:W-:Y:S01]  /*c070*/  ISETP.GT.AND P3, PT, R2, 0x1, PT ;  /* 0x000000010200780c */ /* 0x000fe20003f64270 */
[-C--:B------:R-:W-:Y:S01]  /*c080*/  FMUL R4, R120, R23.reuse ;  /* 0x0000001778047220 */ /* 0x080fe20000400000 */
[----:B------:R-:W-:Y:S01]  /*c090*/  LEA R8, P2, R10, UR4, 0x1 ;  /* 0x000000040a087c11 */ /* 0x000fe2000f8408ff */
[-C--:B------:R-:W-:Y:S01]  /*c0a0*/  FMUL R3, R121, R23.reuse ;  /* 0x0000001779037220 */ /* 0x080fe20000400000 */
[----:B------:R-:W-:Y:S01]  /*c0b0*/  SHF.L.U64.HI R7, R6, 0x4, R7 ;  /* 0x0000000406077819 */ /* 0x000fe20000010207 */
[-C--:B------:R-:W-:Y:S01]  /*c0c0*/  FMUL R122, R122, R23.reuse ;  /* 0x000000177a7a7220 */ /* 0x080fe20000400000 */
[----:B------:R-:W-:Y:S01]  /*c0d0*/  LEA.HI.X R9, R10, UR5, R21, 0x1, P2 ;  /* 0x000000050a097c11 */ /* 0x000fe200090f0c15 */
[-C--:B------:R-:W-:Y:S01]  /*c0e0*/  FMUL R123, R123, R23.reuse ;  /* 0x000000177b7b7220 */ /* 0x080fe20000400000 */
[----:B------:R-:W-:Y:S01]  /*c0f0*/  ISETP.GT.AND P2, PT, R0, RZ, P3 ;  /* 0x000000ff0000720c */ /* 0x000fe20001f44270 */
[-C--:B------:R-:W-:Y:S01]  /*c100*/  FMUL R124, R124, R23.reuse ;  /* 0x000000177c7c7220 */ /* 0x080fe20000400000 */
[----:B------:R-:W-:Y:S01]  /*c110*/  F2FP.BF16.F32.PACK_AB R4, RZ, R4 ;  /* 0x00000004ff04723e */ /* 0x000fe200000010ff */
[----:B------:R-:W-:Y:S01]  /*c120*/  FMUL R125, R125, R23 ;  /* 0x000000177d7d7220 */ /* 0x000fe20000400000 */
[----:B------:R-:W-:Y:S01]  /*c130*/  F2FP.BF16.F32.PACK_AB R3, RZ, R3 ;  /* 0x00000003ff03723e */ /* 0x000fe200000010ff */
[-C--:B------:R-:W-:Y:S01]  /*c140*/  FMUL R126, R126, R23.reuse ;  /* 0x000000177e7e7220 */ /* 0x080fe20000400000 */
[C---:B------:R-:W-:Y:S01]  /*c150*/  ISETP.GT.AND P3, PT, R0.reuse, 0x8, P3 ;  /* 0x000000080000780c */ /* 0x040fe20001f64270 */
[----:B------:R0:W-:Y:S01]  /*c160*/  @P1 STG.E.U16 desc[UR54][R8.64], R4 ;  /* 0x0000000408001986 */ /* 0x0001e2000c101536 */
[----:B------:R-:W-:Y:S01]  /*c170*/  ISETP.GT.AND P1, PT, R0, 0x8, P0 ;  /* 0x000000080000780c */ /* 0x000fe20000724270 */
[-C--:B------:R-:W-:Y:S01]  /*c180*/  FMUL R127, R127, R23.reuse ;  /* 0x000000177f7f7220 */ /* 0x080fe20000400000 */
[----:B------:R-:W-:Y:S01]  /*c190*/  LEA R6, P5, R6, R8, 0x4 ;  /* 0x0000000806067211 */ /* 0x000fe200078a20ff */
[-C--:B------:R-:W-:Y:S01]  /*c1a0*/  FMUL R128, R128, R23.reuse ;  /* 0x0000001780807220 */ /* 0x080fe20000400000 */
[----:B------:R-:W-:Y:S01]  /*c1b0*/  ISETP.GT.AND P0, PT, R2, 0x9, PT ;  /* 0x000000090200780c */ /* 0x000fe20003f04270 */
[--C-:B------:R-:W-:Y:S01]  /*c1c0*/  @P2 IMAD.MOV.U32 R5, RZ, RZ, R9.reuse ;  /* 0x000000ffff052224 */ /* 0x100fe200078e0009 */
[----:B------:R-:W-:Y:S01]  /*c1d0*/  F2FP.BF16.F32.PACK_AB R122, RZ, R122 ;  /* 0x0000007aff7a723e */ /* 0x000fe200000010ff */
[----:B------:R-:W-:Y:S01]  /*c1e0*/  IMAD.X R7, R7, 0x1, R9, P5 ;  /* 0x0000000107077824 */ /* 0x000fe200028e0609 */
[----:B------:R-:W-:Y:S01]  /*c1f0*/  ISETP.GT.AND P5, PT, R0, RZ, P0 ;  /* 0x000000ff0000720c */ /* 0x000fe200007a4270 */
[----:B------:R-:W-:Y:S01]  /*c200*/  FMUL R129, R129, R23 ;  /* 0x0000001781817220 */ /* 0x000fe20000400000 */
[----:B------:R-:W-:Y:S01]  /*c210*/  F2FP.BF16.F32.PACK_AB R123, RZ, R123 ;  /* 0x0000007bff7b723e */ /* 0x000fe200000010ff */
[--C-:B0-----:R-:W-:Y:S01]  /*c220*/  @P2 IMAD.MOV.U32 R4, RZ, RZ, R8.reuse ;  /* 0x000000ffff042224 */ /* 0x101fe200078e0008 */
[----:B------:R-:W-:Y:S01]  /*c230*/  F2FP.BF16.F32.PACK_AB R124, RZ, R124 ;  /* 0x0000007cff7c723e */ /* 0x000fe200000010ff */
[----:B------:R-:W-:Y:S01]  /*c240*/  FMUL R130, R130, R23 ;  /* 0x0000001782827220 */ /* 0x000fe20000400000 */
[----:B------:R-:W-:Y:S01]  /*c250*/  F2FP.BF16.F32.PACK_AB R125, RZ, R125 ;  /* 0x0000007dff7d723e */ /* 0x000fe200000010ff */
[-C--:B------:R-:W-:Y:S01]  /*c260*/  FMUL R131, R131, R23.reuse ;  /* 0x0000001783837220 */ /* 0x080fe20000400000 */
[----:B------:R0:W-:Y:S01]  /*c270*/  @P2 STG.E.U16 desc[UR54][R4.64+0x2], R3 ;  /* 0x0000020304002986 */ /* 0x0001e2000c101536 */
[----:B------:R-:W-:Y:S01]  /*c280*/  ISETP.GT.AND P2, PT, R2, 0x8, PT ;  /* 0x000000080200780c */ /* 0x000fe20003f44270 */
[-C--:B------:R-:W-:Y:S01]  /*c290*/  FMUL R132, R132, R23.reuse ;  /* 0x0000001784847220 */ /* 0x080fe20000400000 */
[----:B------:R-:W-:Y:S01]  /*c2a0*/  F2FP.BF16.F32.PACK_AB R126, RZ, R126 ;  /* 0x0000007eff7e723e */ /* 0x000fe200000010ff */
[----:B------:R-:W-:Y:S01]  /*c2b0*/  @P1 STG.E.U16 desc[UR54][R6.64], R122 ;  /* 0x0000007a06001986 */ /* 0x000fe2000c101536 */
[C---:B------:R-:W-:Y:S01]  /*c2c0*/  ISETP.GT.AND P4, PT, R0.reuse, RZ, P2 ;  /* 0x000000ff0000720c */ /* 0x040fe20001784270 */
[-C--:B------:R-:W-:Y:S01]  /*c2d0*/  FMUL R133, R133, R23.reuse ;  /* 0x0000001785857220 */ /* 0x080fe20000400000 */
[----:B------:R-:W-:Y:S01]  /*c2e0*/  ISETP.GT.AND P1, PT, R0, 0x8, P2 ;  /* 0x000000080000780c */ /* 0x000fe20001724270 */
[-C--:B------:R-:W-:Y:S01]  /*c2f0*/  FMUL R134, R134, R23.reuse ;  /* 0x0000001786867220 */ /* 0x080fe20000400000 */
[----:B------:R-:W-:Y:S01]  /*c300*/  ISETP.GT.AND P2, PT, R0, 0x8, P0 ;  /* 0x000000080000780c */ /* 0x000fe20000744270 */
[-C--:B------:R-:W-:Y:S01]  /*c310*/  FMUL R135, R135, R23.reuse ;  /* 0x0000001787877220 */ /* 0x080fe20000400000 */
[----:B------:R-:W-:Y:S01]  /*c320*/  ISETP.GT.AND P0, PT, R2, 0x11, PT ;  /* 0x000000110200780c */ /* 0x000fe20003f04270 */
[----:B0-----:R-:W-:Y:S01]  /*c330*/  @P3 IMAD.MOV.U32 R5, RZ, RZ, R7 ;  /* 0x000000ffff053224 */ /* 0x001fe200078e0007 */
[----:B------:R-:W-:Y:S01]  /*c340*/  @P3 MOV R4, R6 ;  /* 0x0000000600043202 */ /* 0x000fe20000000f00 */
[----:B------:R-:W-:Y:S01]  /*c350*/  FMUL R136, R136, R23 ;  /* 0x0000001788887220 */ /* 0x000fe20000400000 */
[----:B------:R-:W-:Y:S01]  /*c360*/  F2FP.BF16.F32.PACK_AB R127, RZ, R127 ;  /* 0x0000007fff7f723e */ /* 0x000fe200000010ff */
[-C--:B------:R-:W-:Y:S01]  /*c370*/  FMUL R137, R137, R23.reuse ;  /* 0x0000001789897220 */ /* 0x080fe20000400000 */
[----:B------:R-:W-:Y:S01]  /*c380*/  F2FP.BF16.F32.PACK_AB R128, RZ, R128 ;  /* 0x00000080ff80723e */ /* 0x000fe200000010ff */
[----:B------:R0:W-:Y:S01]  /*c390*/  @P3 STG.E.U16 desc[UR54][R4.64+0x2], R123 ;  /* 0x0000027b04003986 */ /* 0x0001e2000c101536 */
[----:B------:R-:W-:Y:S01]  /*c3a0*/  ISETP.GT.AND P3, PT, R2, 0x10, PT ;  /* 0x000000100200780c */ /* 0x000fe20003f64270 */
[----:B------:R-:W-:Y:S01]  /*c3b0*/  FMUL R138, R138, R23 ;  /* 0x000000178a8a7220 */ /* 0x000fe20000400000 */
[----:B------:R-:W-:Y:S01]  /*c3c0*/  F2FP.BF16.F32.PACK_AB R129, RZ, R129 ;  /* 0x00000081ff81723e */ /* 0x000fe200000010ff */
[-C--:B------:R-:W-:Y:S01]  /*c3d0*/  FMUL R139, R139, R23.reuse ;  /* 0x000000178b8b7220 */ /* 0x080fe20000400000 */
[----:B------:R-:W-:Y:S01]  /*c3e0*/  F2FP.BF16.F32.PACK_AB R130, RZ, R130 ;  /* 0x00000082ff82723e */ /* 0x000fe200000010ff */
[----:B------:R-:W-:Y:S01]  /*c3f0*/  FMUL R140, R140, R23 ;  /* 0x000000178c8c7220 */ /* 0x000fe20000400000 */
[----:B------:R-:W-:Y:S01]  /*c400*/  F2FP.BF16.F32.PACK_AB R131, RZ, R131 ;  /* 0x00000083ff83723e */ /* 0x000fe200000010ff */
[-C--:B------:R-:W-:Y:S01]  /*c410*/  FMUL R141, R141, R23.reuse ;  /* 0x000000178d8d7220 */ /* 0x080fe20000400000 */
[----:B------:R-:W-:Y:S01]  /*c420*/  F2FP.BF16.F32.PACK_AB R132, RZ, R132 ;  /* 0x00000084ff84723e */ /* 0x000fe200000010ff */
[----:B------:R-:W-:Y:S01]  /*c430*/  FMUL R142, R142, R23 ;  /* 0x000000178e8e7220 */ /* 0x000fe20000400000 */
[----:B------:R-:W-:Y:S01]  /*c440*/  F2FP.BF16.F32.PACK_AB R133, RZ, R133 ;  /* 0x00000085ff85723e */ /* 0x000fe200000010ff */
[--C-:B0-----:R-:W-:Y:S01]  /*c450*/  @P4 IMAD.MOV.U32 R4, RZ, RZ, R8.reuse ;  /* 0x000000ffff044224 */ /* 0x101fe200078e0008 */
[----:B------:R-:W-:Y:S01]  /*c460*/  F2FP.BF16.F32.PACK_AB R134, RZ, R134 ;  /* 0x00000086ff86723e */ /* 0x000fe200000010ff */
[----:B------:R-:W-:Y:S01]  /*c470*/  @P4 IMAD.MOV.U32 R5, RZ, RZ, R9 ;  /* 0x000000ffff054224 */ /* 0x000fe200078e0009 */
[----:B------:R-:W-:Y:S01]  /*c480*/  F2FP.BF16.F32.PACK_AB R135, RZ, R135 ;  /* 0x00000087ff87723e */ /* 0x000fe200000010ff */
[-C--:B------:R-:W-:Y:S01]  /*c490*/  FMUL R143, R143, R23.reuse ;  /* 0x000000178f8f7220 */ /* 0x080fe20000400000 */
[----:B------:R-:W-:Y:S01]  /*c4a0*/  F2FP.BF16.F32.PACK_AB R136, RZ, R136 ;  /* 0x00000088ff88723e */ /* 0x000fe200000010ff */
[-C--:B------:R-:W-:Y:S01]  /*c4b0*/  FMUL R144, R144, R23.reuse ;  /* 0x0000001790907220 */ /* 0x080fe20000400000 */
[----:B------:R0:W-:Y:S01]  /*c4c0*/  @P4 STG.E.U16 desc[UR54][R4.64+0x10], R124 ;  /* 0x0000107c04004986 */ /* 0x0001e2000c101536 */
[----:B------:R-:W-:Y:S01]  /*c4d0*/  ISETP.GT.AND P4, PT, R0, RZ, P3 ;  /* 0x000000ff0000720c */ /* 0x000fe20001f84270 */
        /* <DEDUP_REMOVED lines=10> */
[----:B0-----:R-:W-:Y:S01]  /*c580*/  @P5 IMAD.MOV.U32 R4, RZ, RZ, R8 ;  /* 0x000000ffff045224 */ /* 0x001fe200078e0008 */
[----:B------:R-:W-:Y:S01]  /*c590*/  @P5 MOV R5, R9 ;  /* 0x0000000900055202 */ /* 0x000fe20000000f00 */
[-C--:B------:R-:W-:Y:S01]  /*c5a0*/  FMUL R150, R150, R23.reuse ;  /* 0x0000001796967220 */ /* 0x080fe20000400000 */
[----:B------:R-:W-:Y:S01]  /*c5b0*/  F2FP.BF16.F32.PACK_AB R142, RZ, R142 ;  /* 0x0000008eff8e723e */ /* 0x000fe200000010ff */
[----:B------:R-:W-:Y:S01]  /*c5c0*/  FMUL R151, R151, R23 ;  /* 0x0000001797977220 */ /* 0x000fe20000400000 */
[----:B------:R-:W-:Y:S01]  /*c5d0*/  F2FP.BF16.F32.PACK_AB R143, RZ, R143 ;  /* 0x0000008fff8f723e */ /* 0x000fe200000010ff */
[----:B------:R0:W-:Y:S01]  /*c5e0*/  @P5 STG.E.U16 desc[UR54][R4.64+0x12], R125 ;  /* 0x0000127d04005986 */ /* 0x0001e2000c101536 */
[----:B------:R-:W-:Y:S01]  /*c5f0*/  ISETP.GT.AND P5, PT, R0, RZ, P0 ;  /* 0x000000ff0000720c */ /* 0x000fe200007a4270 */
        /* <DEDUP_REMOVED lines=8> */
[----:B------:R-:W-:Y:S01]  /*c680*/  FMUL R156, R156, R23 ;  /* 0x000000179c9c7220 */ /* 0x000fe20000400000 */
[----:B------:R-:W-:Y:S01]  /*c690*/  F2FP.BF16.F32.PACK_AB R148, RZ, R148 ;  /* 0x00000094ff94723e */ /* 0x000fe200000010ff */
[--C-:B0-----:R-:W-:Y:S01]  /*c6a0*/  @P1 IMAD.MOV.U32 R4, RZ, RZ, R6.reuse ;  /* 0x000000ffff041224 */ /* 0x101fe200078e0006 */
[----:B------:R-:W-:Y:S01]  /*c6b0*/  F2FP.BF16.F32.PACK_AB R149, RZ, R149 ;  /* 0x00000095ff95723e */ /* 0x000fe200000010ff */
[--C-:B------:R-:W-:Y:S01]  /*c6c0*/  @P1 IMAD.MOV.U32 R5, RZ, RZ, R7.reuse ;  /* 0x000000ffff051224 */ /* 0x100fe200078e0007 */
[----:B------:R-:W-:Y:S01]  /*c6d0*/  F2FP.BF16.F32.PACK_AB R150, RZ, R150 ;  /* 0x00000096ff96723e */ /* 0x000fe200000010ff */
[----:B------:R-:W-:Y:S01]  /*c6e0*/  FMUL R157, R157, R23 ;  /* 0x000000179d9d7220 */ /* 0x000fe20000400000 */
[----:B------:R-:W-:Y:S01]  /*c6f0*/  F2FP.BF16.F32.PACK_AB R151, RZ, R151 ;  /* 0x00000097ff97723e */ /* 0x000fe200000010ff */
[-C--:B------:R-:W-:Y:S01]  /*c700*/  FMUL R158, R158, R23.reuse ;  /* 0x000000179e9e7220 */ /* 0x080fe20000400000 */
[----:B------:R0:W-:Y:S01]  /*c710*/  @P1 STG.E.U16 desc[UR54][R4.64+0x10], R126 ;  /* 0x0000107e04001986 */ /* 0x0001e2000c101536 */
[----:B------:R-:W-:Y:S01]  /*c720*/  ISETP.GT.AND P1, PT, R0, 0x8, P3 ;  /* 0x000000080000780c */ /* 0x000fe20001f24270 */
[-C--:B------:R-:W-:Y:S01]  /*c730*/  FMUL R159, R159, R23.reuse ;  /* 0x000000179f9f7220 */ /* 0x080fe20000400000 */
[----:B------:R-:W-:Y:S01]  /*c740*/  ISETP.GT.AND P3, PT, R2, 0x18, PT ;  /* 0x000000180200780c */ /* 0x000fe20003f64270 */
        /* <DEDUP_REMOVED lines=9> */
[----:B------:R-:W-:Y:S01]  /*c7e0*/  F2FP.BF16.F32.PACK_AB R156, RZ, R156 ;  /* 0x0000009cff9c723e */ /* 0x000fe200000010ff */
[----:B------:R-:W-:Y:S01]  /*c7f0*/  @P2 IMAD.MOV.U32 R5, RZ, RZ, R7 ;  /* 0x000000ffff052224 */ /* 0x000fe200078e0007 */
[----:B------:R-:W-:Y:S01]  /*c800*/  F2FP.BF16.F32.PACK_AB R157, RZ, R157 ;  /* 0x0000009dff9d723e */ /* 0x000fe200000010ff */
[-C--:B------:R-:W-:Y:S01]  /*c810*/  FMUL R164, R164, R23.reuse ;  /* 0x00000017a4a47220 */ /* 0x080fe20000400000 */
[----:B------:R-:W-:Y:S01]  /*c820*/  F2FP.BF16.F32.PACK_AB R158, RZ, R158 ;  /* 0x0000009eff9e723e */ /* 0x000fe200000010ff */
[-C--:B------:R-:W-:Y:S01]  /*c830*/  FMUL R165, R165, R23.reuse ;  /* 0x00000017a5a57220 */ /* 0x080fe20000400000 */
[----:B------:R0:W-:Y:S01]  /*c840*/  @P2 STG.E.U16 desc[UR54][R4.64+0x12], R127 ;  /* 0x0000127f04002986 */ /* 0x0001e2000c101536 */
[----:B------:R-:W-:Y:S01]  /*c850*/  ISETP.GT.AND P2, PT, R0, 0x8, P0 ;  /* 0x000000080000780c */ /* 0x000fe20000744270 */
[-C--:B------:R-:W-:Y:S01]  /*c860*/  FMUL R166, R166, R23.reuse ;  /* 0x00000017a6a67220 */ /* 0x080fe20000400000 */
        /* <DEDUP_REMOVED lines=9> */
[--C-:B0-----:R-:W-:Y:S01]  /*c900*/  @P4 IMAD.MOV.U32 R5, RZ, RZ, R9.reuse ;  /* 0x000000ffff054224 */ /* 0x101fe200078e0009 */
[----:B------:R-:W-:Y:S01]  /*c910*/  @P4 MOV R4, R8 ;  /* 0x0000000800044202 */ /* 0x000fe20000000f00 */
[----:B------:R-:W-:Y:S01]  /*c920*/  FMUL R171, R171, R23 ;  /* 0x00000017abab7220 */ /* 0x000fe20000400000 */
[----:B------:R-:W-:Y:S01]  /*c930*/  F2FP.BF16.F32.PACK_AB R163, RZ, R163 ;  /* 0x000000a3ffa3723e */ /* 0x000fe200000010ff */
[-C--:B------:R-:W-:Y:S01]  /*c940*/  FMUL R172, R172, R23.reuse ;  /* 0x00000017acac7220 */ /* 0x080fe20000400000 */
[----:B------:R-:W-:Y:S01]  /*c950*/  F2FP.BF16.F32.PACK_AB R164, RZ, R164 ;  /* 0x000000a4ffa4723e */ /* 0x000fe200000010ff */
        /* <DEDUP_REMOVED lines=32> */
[----:B------:R-:W-:Y:S01]  /*cb60*/  @P1 MOV R5, R7 ;  /* 0x0000000700051202 */ /* 0x000fe20000000f00 */
[-C--:B------:R-:W-:Y:S01]  /*cb70*/  FMUL R185, R185, R23.reuse ;  /* 0x00000017b9b97220 */ /* 0x080fe20000400000 */
[----:B------:R-:W-:Y:S01]  /*cb80*/  F2FP.BF16.F32.PACK_AB R178, RZ, R178 ;  /* 0x000000b2ffb2723e */ /* 0x000fe200000010ff */
[----:B------:R-:W-:Y:S01]  /*cb90*/  FMUL R186, R186, R23 ;  /* 0x00000017baba7220 */ /* 0x000fe20000400000 */
[----:B------:R-:W-:Y:S01]  /*cba0*/  F2FP.BF16.F32.PACK_AB R179, RZ, R179 ;  /* 0x000000b3ffb3723e */ /* 0x000fe200000010ff */
        /* <DEDUP_REMOVED lines=31> */
[----:B0-----:R-:W-:Y:S01]  /*cda0*/  @P4 IMAD.MOV.U32 R4, RZ, RZ, R8 ;  /* 0x000000ffff044224 */ /* 0x001fe200078e0008 */
[----:B------:R-:W-:Y:S01]  /*cdb0*/  F2FP.BF16.F32.PACK_AB R191, RZ, R191 ;  /* 0x000000bfffbf723e */ /* 0x000fe200000010ff */
[--C-:B------:R-:W-:Y:S01]  /*cdc0*/  @P4 IMAD.MOV.U32 R5, RZ, RZ, R9.reuse ;  /* 0x000000ffff054224 */ /* 0x100fe200078e0009 */
[----:B------:R-:W-:Y:S01]  /*cdd0*/  F2FP.BF16.F32.PACK_AB R192, RZ, R192 ;  /* 0x000000c0ffc0723e */ /* 0x000fe200000010ff */
[----:B------:R-:W-:Y:S01]  /*cde0*/  FMUL R199, R199, R23 ;  /* 0x00000017c7c77220 */ /* 0x000fe20000400000 */
[----:B------:R-:W-:Y:S01]  /*cdf0*/  F2FP.BF16.F32.PACK_AB R193, RZ, R193 ;  /* 0x000000c1ffc1723e */ /* 0x000fe200000010ff */
[-C--:B------:R-:W-:Y:S01]  /*ce00*/  FMUL R200, R200, R23.reuse ;  /* 0x00000017c8c87220 */ /* 0x080fe20000400000 */
        /* <DEDUP_REMOVED lines=12> */
[----:B0-----:R-:W-:Y:S01]  /*ced0*/  @P5 IMAD.MOV.U32 R5, RZ, RZ, R9 ;  /* 0x000000ffff055224 */ /* 0x001fe200078e0009 */
        /* <DEDUP_REMOVED lines=75> */
[----:B------:R-:W-:Y:S01]  /*d390*/  @P5 IMAD.MOV.U32 R5, RZ, RZ, R9 ;  /* 0x000000ffff055224 */ /* 0x000fe200078e0009 */
        /* <DEDUP_REMOVED lines=205> */
[----:B------:R-:W-:-:S02]  /*e070*/  F2FP.BF16.F32.PACK_AB R113, RZ, R113 ;  /* 0x00000071ff71723e */ /* 0x000fc400000010ff */
[----:B------:R-:W-:Y:S01]  /*e080*/  F2FP.BF16.F32.PACK_AB R114, RZ, R114 ;  /* 0x00000072ff72723e */ /* 0x000fe200000010ff */
[----:B------:R0:W-:Y:S01]  /*e090*/  @P4 STG.E.U16 desc[UR54][R4.64+0x70], R148 ;  /* 0x0000709404004986 */ /* 0x0001e2000c101536 */
[----:B------:R-:W-:Y:S02]  /*e0a0*/  ISETP.GT.AND P4, PT, R0, RZ, P3 ;  /* 0x000000ff0000720c */ /* 0x000fe40001f84270 */
[----:B------:R-:W-:Y:S02]  /*e0b0*/  F2FP.BF16.F32.PACK_AB R115, RZ, R115 ;  /* 0x00000073ff73723e */ /* 0x000fe400000010ff */
[----:B------:R-:W-:Y:S02]  /*e0c0*/  F2FP.BF16.F32.PACK_AB R116, RZ, R116 ;  /* 0x00000074ff74723e */ /* 0x000fe400000010ff */
[----:B------:R-:W-:Y:S02]  /*e0d0*/  F2FP.BF16.F32.PACK_AB R117, RZ, R117 ;  /* 0x00000075ff75723e */ /* 0x000fe400000010ff */
[----:B------:R-:W-:-:S02]  /*e0e0*/  F2FP.BF16.F32.PACK_AB R118, RZ, R118 ;  /* 0x00000076ff76723e */ /* 0x000fc400000010ff */
[----:B------:R-:W-:Y:S01]  /*e0f0*/  F2FP.BF16.F32.PACK_AB R119, RZ, R119 ;  /* 0x00000077ff77723e */ /* 0x000fe200000010ff */
[----:B0-----:R-:W-:Y:S02]  /*e100*/  @P5 IMAD.MOV.U32 R4, RZ, RZ, R8 ;  /* 0x000000ffff045224 */ /* 0x001fe400078e0008 */
[----:B------:R-:W-:-:S05]  /*e110*/  @P5 IMAD.MOV.U32 R5, RZ, RZ, R9 ;  /* 0x000000ffff055224 */ /* 0x000fca00078e0009 */
[----:B------:R0:W-:Y:S01]  /*e120*/  @P5 STG.E.U16 desc[UR54][R4.64+0x72], R149 ;  /* 0x0000729504005986 */ /* 0x0001e2000c101536 */
[----:B------:R-:W-:Y:S01]  /*e130*/  ISETP.GT.AND P5, PT, R0, RZ, P0 ;  /* 0x000000ff0000720c */ /* 0x000fe200007a4270 */
[----:B0-----:R-:W-:Y:S01]  /*e140*/  @P1 IMAD.MOV.U32 R4, RZ, RZ, R6 ;  /* 0x000000ffff041224 */ /* 0x001fe200078e0006 */
[----:B------:R-:W-:-:S05]  /*e150*/  @P1 MOV R5, R7 ;  /* 0x0000000700051202 */ /* 0x000fca0000000f00 */
[----:B------:R0:W-:Y:S01]  /*e160*/  @P1 STG.E.U16 desc[UR54][R4.64+0x70], R150 ;  /* 0x0000709604001986 */ /* 0x0001e2000c101536 */
[----:B------:R-:W-:Y:S02]  /*e170*/  ISETP.GT.AND P1, PT, R0, 0x8, P3 ;  /* 0x000000080000780c */ /* 0x000fe40001f24270 */
[----:B------:R-:W-:Y:S01]  /*e180*/  ISETP.GT.AND P3, PT, R2, 0x48, PT ;  /* 0x000000480200780c */ /* 0x000fe20003f64270 */
[----:B0-----:R-:W-:Y:S02]  /*e190*/  @P2 IMAD.MOV.U32 R4, RZ, RZ, R6 ;  /* 0x000000ffff042224 */ /* 0x001fe400078e0006 */
[----:B------:R-:W-:-:S05]  /*e1a0*/  @P2 IMAD.MOV.U32 R5, RZ, RZ, R7 ;  /* 0x000000ffff052224 */ /* 0x000fca00078e0007 */
[----:B------:R0:W-:Y:S01]  /*e1b0*/  @P2 STG.E.U16 desc[UR54][R4.64+0x72], R151 ;  /* 0x0000729704002986 */ /* 0x0001e2000c101536 */
[----:B------:R-:W-:Y:S02]  /*e1c0*/  ISETP.GT.AND P2, PT, R0, 0x8, P0 ;  /* 0x000000080000780c */ /* 0x000fe40000744270 */
[----:B------:R-:W-:Y:S01]  /*e1d0*/  ISETP.GT.AND P0, PT, R2, 0x49, PT ;  /* 0x000000490200780c */ /* 0x000fe20003f04270 */
[----:B0-----:R-:W-:Y:S02]  /*e1e0*/  @P4 IMAD.MOV.U32 R4, RZ, RZ, R8 ;  /* 0x000000ffff044224 */ /* 0x001fe400078e0008 */
[----:B------:R-:W-:-:S05]  /*e1f0*/  @P4 IMAD.MOV.U32 R5, RZ, RZ, R9 ;  /* 0x000000ffff054224 */ /* 0x000fca00078e0009 */
[----:B------:R0:W-:Y:S01]  /*e200*/  @P4 STG.E.U16 desc[UR54][R4.64+0x80], R152 ;  /* 0x0000809804004986 */ /* 0x0001e2000c101536 */
[----:B------:R-:W-:Y:S02]  /*e210*/  ISETP.GT.AND P4, PT, R0, RZ, P3 ;  /* 0x000000ff0000720c */ /* 0x000fe40001f84270 */
[----:B0-----:R-:W-:Y:S01]  /*e220*/  @P5 MOV R4, R8 ;  /* 0x0000000800045202 */ /* 0x001fe20000000f00 */
[----:B------:R-:W-:-:S05]  /*e230*/  @P5 IMAD.MOV.U32 R5, RZ, RZ, R9 ;  /* 0x000000ffff055224 */ /* 0x000fca00078e0009 */
[----:B------:R0:W-:Y:S01]  /*e240*/  @P5 STG.E.U16 desc[UR54][R4.64+0x82], R153 ;  /* 0x0000829904005986 */ /* 0x0001e2000c101536 */
[----:B------:R-:W-:Y:S01]  /*e250*/  ISETP.GT.AND P5, PT, R0, RZ, P0 ;  /* 0x000000ff0000720c */ /* 0x000fe200007a4270 */
[----:B0-----:R-:W-:Y:S02]  /*e260*/  @P1 IMAD.MOV.U32 R4, RZ, RZ, R6 ;  /* 0x000000ffff041224 */ /* 0x001fe400078e0006 */
[----:B------:R-:W-:-:S05]  /*e270*/  @P1 IMAD.MOV.U32 R5, RZ, RZ, R7 ;  /* 0x000000ffff051224 */ /* 0x000fca00078e0007 */
[----:B------:R0:W-:Y:S01]  /*e280*/  @P1 STG.E.U16 desc[UR54][R4.64+0x80], R154 ;  /* 0x0000809a04001986 */ /* 0x0001e2000c101536 */
[----:B------:R-:W-:Y:S02]  /*e290*/  ISETP.GT.AND P1, PT, R0, 0x8, P3 ;  /* 0x000000080000780c */ /* 0x000fe40001f24270 */
[----:B------:R-:W-:Y:S01]  /*e2a0*/  ISETP.GT.AND P3, PT, R2, 0x50, PT ;  /* 0x000000500200780c */ /* 0x000fe20003f64270 */
        /* <DEDUP_REMOVED lines=8> */
[----:B------:R-:W-:Y:S01]  /*e330*/  ISETP.GT.AND P4, PT, R0, RZ, P3 ;  /* 0x000000ff0000720c */ /* 0x000fe20001f84270 */
[----:B0-----:R-:W-:Y:S02]  /*e340*/  @P5 IMAD.MOV.U32 R4, RZ, RZ, R8 ;  /* 0x000000ffff045224 */ /* 0x001fe400078e0008 */
[----:B------:R-:W-:-:S05]  /*e350*/  @P5 IMAD.MOV.U32 R5, RZ, RZ, R9 ;  /* 0x000000ffff055224 */ /* 0x000fca00078e0009 */
[----:B------:R0:W-:Y:S01]  /*e360*/  @P5 STG.E.U16 desc[UR54][R4.64+0x92], R157 ;  /* 0x0000929d04005986 */ /* 0x0001e2000c101536 */
[----:B------:R-:W-:Y:S02]  /*e370*/  ISETP.GT.AND P5, PT, R0, RZ, P0 ;  /* 0x000000ff0000720c */ /* 0x000fe400007a4270 */
[----:B0-----:R-:W-:Y:S01]  /*e380*/  @P1 MOV R4, R6 ;  /* 0x0000000600041202 */ /* 0x001fe20000000f00 */
[----:B------:R-:W-:-:S05]  /*e390*/  @P1 IMAD.MOV.U32 R5, RZ, RZ, R7 ;  /* 0x000000ffff051224 */ /* 0x000fca00078e0007 */
        /* <DEDUP_REMOVED lines=11> */
[----:B------:R-:W-:Y:S01]  /*e450*/  ISETP.GT.AND P4, PT, R0, RZ, P3 ;  /* 0x000000ff0000720c */ /* 0x000fe20001f84270 */
[----:B0-----:R-:W-:Y:S02]  /*e460*/  @P5 IMAD.MOV.U32 R4, RZ, RZ, R8 ;  /* 0x000000ffff045224 */ /* 0x001fe400078e0008 */
[----:B------:R-:W-:-:S05]  /*e470*/  @P5 IMAD.MOV.U32 R5, RZ, RZ, R9 ;  /* 0x000000ffff055224 */ /* 0x000fca00078e0009 */
[----:B------:R0:W-:Y:S01]  /*e480*/  @P5 STG.E.U16 desc[UR54][R4.64+0xa2], R161 ;  /* 0x0000a2a104005986 */ /* 0x0001e2000c101536 */
[----:B------:R-:W-:Y:S01]  /*e490*/  ISETP.GT.AND P5, PT, R0, RZ, P0 ;  /* 0x000000ff0000720c */ /* 0x000fe200007a4270 */
[----:B0-----:R-:W-:Y:S02]  /*e4a0*/  @P1 IMAD.MOV.U32 R4, RZ, RZ, R6 ;  /* 0x000000ffff041224 */ /* 0x001fe400078e0006 */
[----:B------:R-:W-:-:S05]  /*e4b0*/  @P1 IMAD.MOV.U32 R5, RZ, RZ, R7 ;  /* 0x000000ffff051224 */ /* 0x000fca00078e0007 */
[----:B------:R0:W-:Y:S01]  /*e4c0*/  @P1 STG.E.U16 desc[UR54][R4.64+0xa0], R162 ;  /* 0x0000a0a204001986 */ /* 0x0001e2000c101536 */
[----:B------:R-:W-:Y:S02]  /*e4d0*/  ISETP.GT.AND P1, PT, R0, 0x8, P3 ;  /* 0x000000080000780c */ /* 0x000fe40001f24270 */
[----:B------:R-:W-:Y:S02]  /*e4e0*/  ISETP.GT.AND P3, PT, R2, 0x60, PT ;  /* 0x000000600200780c */ /* 0x000fe40003f64270 */
        /* <DEDUP_REMOVED lines=8> */
[----:B------:R-:W-:Y:S01]  /*e570*/  ISETP.GT.AND P4, PT, R0, RZ, P3 ;  /* 0x000000ff0000720c */ /* 0x000fe20001f84270 */
[----:B0-----:R-:W-:Y:S01]  /*e580*/  @P5 IMAD.MOV.U32 R4, RZ, RZ, R8 ;  /* 0x000000ffff045224 */ /* 0x001fe200078e0008 */
[----:B------:R-:W-:-:S05]  /*e590*/  @P5 MOV R5, R9 ;  /* 0x0000000900055202 */ /* 0x000fca0000000f00 */
[----:B------:R0:W-:Y:S01]  /*e5a0*/  @P5 STG.E.U16 desc[UR54][R4.64+0xb2], R165 ;  /* 0x0000b2a504005986 */ /* 0x0001e2000c101536 */
[----:B------:R-:W-:Y:S01]  /*e5b0*/  ISETP.GT.AND P5, PT, R0, RZ, P0 ;  /* 0x000000ff0000720c */ /* 0x000fe200007a4270 */
        /* <DEDUP_REMOVED lines=13> */
[----:B------:R-:W-:Y:S01]  /*e690*/  ISETP.GT.AND P4, PT, R0, RZ, P3 ;  /* 0x000000ff0000720c */ /* 0x000fe20001f84270 */
        /* <DEDUP_REMOVED lines=165> */
[C---:B------:R-:W-:Y:S02]  /*f0f0*/  ISETP.GT.AND P5, PT, R0.reuse, RZ, P0 ;  /* 0x000000ff0000720c */ /* 0x040fe400007a4270 */
[----:B------:R-:W-:Y:S01]  /*f100*/  ISETP.GT.AND P0, PT, R0, 0x8, P0 ;  /* 0x000000080000780c */ /* 0x000fe20000704270 */
[----:B0-----:R-:W-:Y:S02]  /*f110*/  @P1 IMAD.MOV.U32 R4, RZ, RZ, R6 ;  /* 0x000000ffff041224 */ /* 0x001fe400078e0006 */
[----:B------:R-:W-:-:S05]  /*f120*/  @P1 IMAD.MOV.U32 R5, RZ, RZ, R7 ;  /* 0x000000ffff051224 */ /* 0x000fca00078e0007 */
[----:B------:R0:W-:Y:S01]  /*f130*/  @P1 STG.E.U16 desc[UR54][R4.64+0x150], R206 ;  /* 0x000150ce04001986 */ /* 0x0001e2000c101536 */
        /* <DEDUP_REMOVED lines=13> */
[C---:B------:R-:W-:Y:S02]  /*f210*/  ISETP.GT.AND P5, PT, R0.reuse, RZ, P1 ;  /* 0x000000ff0000720c */ /* 0x040fe40000fa4270 */
[----:B------:R-:W-:Y:S01]  /*f220*/  ISETP.GT.AND P1, PT, R0, 0x8, P1 ;  /* 0x000000080000780c */ /* 0x000fe20000f24270 */
        /* <DEDUP_REMOVED lines=362> */
[C---:B------:R-:W-:Y:S02]  /*108d0*/  ISETP.GT.AND P1, PT, R0.reuse, 0x8, P2 ;  /* 0x000000080000780c */ /* 0x040fe40001724270 */
        /* <DEDUP_REMOVED lines=20> */
[----:B0-----:R-:W-:Y:S01]  /*10a20*/  @P2 IMAD.MOV.U32 R4, RZ, RZ, R6 ;  /* 0x000000ffff042224 */ /* 0x001fe200078e0006 */
[----:B------:R-:W-:-:S05]  /*10a30*/  @P2 MOV R5, R7 ;  /* 0x0000000700052202 */ /* 0x000fca0000000f00 */
[----:B------:R0:W-:Y:S02]  /*10a40*/  @P2 STG.E.U16 desc[UR54][R4.64+0x2b2], R103 ;  /* 0x0002b26704002986 */ /* 0x0001e4000c101536 */
[----:B0-----:R-:W-:Y:S02]  /*10a50*/  @P4 IMAD.MOV.U32 R4, RZ, RZ, R8 ;  /* 0x000000ffff044224 */ /* 0x001fe400078e0008 */
[----:B------:R-:W-:-:S05]  /*10a60*/  @P4 IMAD.MOV.U32 R5, RZ, RZ, R9 ;  /* 0x000000ffff054224 */ /* 0x000fca00078e0009 */
[----:B------:R0:W-:Y:S01]  /*10a70*/  @P4 STG.E.U16 desc[UR54][R4.64+0x2c0], R104 ;  /* 0x0002c06804004986 */ /* 0x0001e2000c101536 */
[----:B------:R-:W-:-:S04]  /*10a80*/  ISETP.GT.AND P4, PT, R2, 0x168, PT ;  /* 0x000001680200780c */ /* 0x000fc80003f84270 */
[C---:B------:R-:W-:Y:S02]  /*10a90*/  ISETP.GT.AND P2, PT, R0.reuse, RZ, P4 ;  /* 0x000000ff0000720c */ /* 0x040fe40002744270 */
[----:B------:R-:W-:Y:S01]  /*10aa0*/  ISETP.GT.AND P4, PT, R0, 0x8, P4 ;  /* 0x000000080000780c */ /* 0x000fe20002784270 */
[----:B0-----:R-:W-:Y:S02]  /*10ab0*/  @P5 IMAD.MOV.U32 R4, RZ, RZ, R8 ;  /* 0x000000ffff045224 */ /* 0x001fe400078e0008 */
[----:B------:R-:W-:-:S05]  /*10ac0*/  @P5 IMAD.MOV.U32 R5, RZ, RZ, R9 ;  /* 0x000000ffff055224 */ /* 0x000fca00078e0009 */
[----:B------:R0:W-:Y:S01]  /*10ad0*/  @P5 STG.E.U16 desc[UR54][R4.64+0x2c2], R105 ;  /* 0x0002c26904005986 */ /* 0x0001e2000c101536 */
[----:B------:R-:W-:-:S04]  /*10ae0*/  ISETP.GT.AND P5, PT, R2, 0x169, PT ;  /* 0x000001690200780c */ /* 0x000fc80003fa4270 */
[----:B------:R-:W-:Y:S02]  /*10af0*/  ISETP.GT.AND P6, PT, R0, RZ, P5 ;  /* 0x000000ff0000720c */ /* 0x000fe40002fc4270 */
[----:B0-----:R-:W-:Y:S01]  /*10b00*/  @P1 MOV R4, R6 ;  /* 0x0000000600041202 */ /* 0x001fe20000000f00 */
[----:B------:R-:W-:-:S05]  /*10b10*/  @P1 IMAD.MOV.U32 R5, RZ, RZ, R7 ;  /* 0x000000ffff051224 */ /* 0x000fca00078e0007 */
[----:B------:R0:W-:Y:S01]  /*10b20*/  @P1 STG.E.U16 desc[UR54][R4.64+0x2c0], R106 ;  /* 0x0002c06a04001986 */ /* 0x0001e2000c101536 */
[----:B------:R-:W-:-:S04]  /*10b30*/  ISETP.GT.AND P1, PT, R2, 0x178, PT ;  /* 0x000001780200780c */ /* 0x000fc80003f24270 */
[----:B------:R-:W-:Y:S02]  /*10b40*/  @P6 IMAD.MOV.U32 R3, RZ, RZ, R9 ;  /* 0x000000ffff036224 */ /* 0x000fe400078e0009 */
[----:B0-----:R-:W-:Y:S02]  /*10b50*/  @P0 IMAD.MOV.U32 R4, RZ, RZ, R6 ;  /* 0x000000ffff040224 */ /* 0x001fe400078e0006 */
[----:B------:R-:W-:-:S05]  /*10b60*/  @P0 IMAD.MOV.U32 R5, RZ, RZ, R7 ;  /* 0x000000ffff050224 */ /* 0x000fca00078e0007 */
[----:B------:R0:W-:Y:S01]  /*10b70*/  @P0 STG.E.U16 desc[UR54][R4.64+0x2c2], R107 ;  /* 0x0002c26b04000986 */ /* 0x0001e2000c101536 */
[----:B------:R-:W-:Y:S01]  /*10b80*/  ISETP.GT.AND P0, PT, R2, 0x179, PT ;  /* 0x000001790200780c */ /* 0x000fe20003f04270 */
[----:B0-----:R-:W-:Y:S01]  /*10b90*/  @P2 IMAD.MOV.U32 R4, RZ, RZ, R8 ;  /* 0x000000ffff042224 */ /* 0x001fe200078e0008 */
[----:B------:R-:W-:-:S05]  /*10ba0*/  @P2 MOV R5, R9 ;  /* 0x0000000900052202 */ /* 0x000fca0000000f00 */
[----:B------:R-:W-:Y:S01]  /*10bb0*/  @P2 STG.E.U16 desc[UR54][R4.64+0x2d0], R108 ;  /* 0x0002d06c04002986 */ /* 0x000fe2000c101536 */
[----:B------:R-:W-:Y:S01]  /*10bc0*/  ISETP.GT.AND P2, PT, R2, 0x171, PT ;  /* 0x000001710200780c */ /* 0x000fe20003f44270 */
[----:B------:R-:W-:-:S05]  /*10bd0*/  @P6 IMAD.MOV.U32 R2, RZ, RZ, R8 ;  /* 0x000000ffff026224 */ /* 0x000fca00078e0008 */
[----:B------:R0:W-:Y:S01]  /*10be0*/  @P6 STG.E.U16 desc[UR54][R2.64+0x2d2], R109 ;  /* 0x0002d26d02006986 */ /* 0x0001e2000c101536 */
[C---:B------:R-:W-:Y:S02]  /*10bf0*/  ISETP.GT.AND P6, PT, R0.reuse, 0x8, P5 ;  /* 0x000000080000780c */ /* 0x040fe40002fc4270 */
[C---:B------:R-:W-:Y:S02]  /*10c00*/  ISETP.GT.AND P5, PT, R0.reuse, RZ, P3 ;  /* 0x000000ff0000720c */ /* 0x040fe40001fa4270 */
[----:B------:R-:W-:Y:S01]  /*10c10*/  ISETP.GT.AND P3, PT, R0, 0x8, P3 ;  /* 0x000000080000780c */ /* 0x000fe20001f64270 */
[----:B0-----:R-:W-:Y:S02]  /*10c20*/  @P4 IMAD.MOV.U32 R2, RZ, RZ, R6 ;  /* 0x000000ffff024224 */ /* 0x001fe400078e0006 */
[----:B------:R-:W-:-:S05]  /*10c30*/  @P4 IMAD.MOV.U32 R3, RZ, RZ, R7 ;  /* 0x000000ffff034224 */ /* 0x000fca00078e0007 */
[----:B------:R0:W-:Y:S01]  /*10c40*/  @P4 STG.E.U16 desc[UR54][R2.64+0x2d0], R110 ;  /* 0x0002d06e02004986 */ /* 0x0001e2000c101536 */
[C---:B------:R-:W-:Y:S02]  /*10c50*/  ISETP.GT.AND P4, PT, R0.reuse, RZ, P2 ;  /* 0x000000ff0000720c */ /* 0x040fe40001784270 */
[----:B------:R-:W-:Y:S02]  /*10c60*/  ISETP.GT.AND P2, PT, R0, 0x8, P2 ;  /* 0x000000080000780c */ /* 0x000fe40001744270 */
        /* <DEDUP_REMOVED lines=8> */
[C---:B------:R-:W-:Y:S02]  /*10cf0*/  ISETP.GT.AND P5, PT, R0.reuse, RZ, P0 ;  /* 0x000000ff0000720c */ /* 0x040fe400007a4270 */
[----:B------:R-:W-:Y:S01]  /*10d00*/  ISETP.GT.AND P0, PT, R0, 0x8, P0 ;  /* 0x000000080000780c */ /* 0x000fe20000704270 */
[----:B0-----:R-:W-:Y:S01]  /*10d10*/  @P4 IMAD.MOV.U32 R2, RZ, RZ, R8 ;  /* 0x000000ffff024224 */ /* 0x001fe200078e0008 */
[----:B------:R-:W-:-:S05]  /*10d20*/  @P4 MOV R3, R9 ;  /* 0x0000000900034202 */ /* 0x000fca0000000f00 */
[----:B------:R0:W-:Y:S02]  /*10d30*/  @P4 STG.E.U16 desc[UR54][R2.64+0x2e2], R113 ;  /* 0x0002e27102004986 */ /* 0x0001e4000c101536 */
[----:B0-----:R-:W-:Y:S02]  /*10d40*/  @P3 IMAD.MOV.U32 R2, RZ, RZ, R6 ;  /* 0x000000ffff023224 */ /* 0x001fe400078e0006 */
[----:B------:R-:W-:-:S05]  /*10d50*/  @P3 IMAD.MOV.U32 R3, RZ, RZ, R7 ;  /* 0x000000ffff033224 */ /* 0x000fca00078e0007 */
[----:B------:R0:W-:Y:S02]  /*10d60*/  @P3 STG.E.U16 desc[UR54][R2.64+0x2e0], R114 ;  /* 0x0002e07202003986 */ /* 0x0001e4000c101536 */
[----:B0-----:R-:W-:Y:S02]  /*10d70*/  @P2 IMAD.MOV.U32 R2, RZ, RZ, R6 ;  /* 0x000000ffff022224 */ /* 0x001fe400078e0006 */
[----:B------:R-:W-:-:S05]  /*10d80*/  @P2 IMAD.MOV.U32 R3, RZ, RZ, R7 ;  /* 0x000000ffff032224 */ /* 0x000fca00078e0007 */
[----:B------:R0:W-:Y:S02]  /*10d90*/  @P2 STG.E.U16 desc[UR54][R2.64+0x2e2], R115 ;  /* 0x0002e27302002986 */ /* 0x0001e4000c101536 */
[----:B0-----:R-:W-:Y:S01]  /*10da0*/  @P6 MOV R2, R8 ;  /* 0x0000000800026202 */ /* 0x001fe20000000f00 */
[----:B------:R-:W-:-:S05]  /*10db0*/  @P6 IMAD.MOV.U32 R3, RZ, RZ, R9 ;  /* 0x000000ffff036224 */ /* 0x000fca00078e0009 */
[----:B------:R0:W-:Y:S04]  /*10dc0*/  @P6 STG.E.U16 desc[UR54][R2.64+0x2f0], R116 ;  /* 0x0002f07402006986 */ /* 0x0001e8000c101536 */
[----:B------:R1:W-:Y:S01]  /*10dd0*/  @P5 STG.E.U16 desc[UR54][R8.64+0x2f2], R117 ;  /* 0x0002f27508005986 */ /* 0x0003e2000c101536 */
[----:B0-----:R-:W-:Y:S02]  /*10de0*/  @P1 IMAD.MOV.U32 R2, RZ, RZ, R6 ;  /* 0x000000ffff021224 */ /* 0x001fe400078e0006 */
[----:B------:R-:W-:-:S05]  /*10df0*/  @P1 IMAD.MOV.U32 R3, RZ, RZ, R7 ;  /* 0x000000ffff031224 */ /* 0x000fca00078e0007 */
[----:B------:R1:W-:Y:S04]  /*10e00*/  @P1 STG.E.U16 desc[UR54][R2.64+0x2f0], R118 ;  /* 0x0002f07602001986 */ /* 0x0003e8000c101536 */
[----:B------:R1:W-:Y:S02]  /*10e10*/  @P0 STG.E.U16 desc[UR54][R6.64+0x2f2], R119 ;  /* 0x0002f27706000986 */ /* 0x0003e4000c101536 */
.L_x_414:
[----:B------:R-:W-:Y:S05]  /*10e20*/  BSYNC B0 ;  /* 0x0000000000007941 */ /* 0x000fea0003800000 */
.L_x_32:
[----:B-1----:R-:W-:Y:S01]  /*10e30*/  IMAD.U32 R0, RZ, RZ, UR47 ;  /* 0x0000002fff007e24 */ /* 0x002fe2000f8e00ff */
[----:B------:R-:W-:Y:S01]  /*10e40*/  MOV R2, UR52 ;  /* 0x0000003400027c02 */ /* 0x000fe20008000f00 */
[----:B------:R-:W-:Y:S01]  /*10e50*/  ULDC.64 UR4, c[0x0][0x650] ;  /* 0x0001940000047ab9 */ /* 0x000fe20000000a00 */
[----:B------:R-:W-:Y:S01]  /*10e60*/  IMAD.U32 R3, RZ, RZ, UR53 ;  /* 0x00000035ff037e24 */ /* 0x000fe2000f8e00ff */
[----:B------:R1:W-:Y:S01]  /*10e70*/  SYNCS.ARRIVE.TRANS64.A1T0 RZ, [R0+UR49], RZ ;  /* 0x000000ff00ff79a7 */ /* 0x0003e20008100031 */
[----:B------:R-:W-:Y:S01]  /*10e80*/  LEA R16, P0, R2, R16, 0x1 ;  /* 0x0000001002107211 */ /* 0x000fe200078008ff */
[----:B-----5:R-:W-:Y:S01]  /*10e90*/  IMAD.MOV.U32 R18, RZ, RZ, -0x1 ;  /* 0xffffffffff127424 */ /* 0x020fe200078e00ff */
[----:B------:R-:W-:Y:S01]  /*10ea0*/  MOV R19, 0xffffffff ;  /* 0xffffffff00137802 */ /* 0x000fe20000000f00 */
[----:B-1----:R-:W-:-:S05]  /*10eb0*/  IMAD.U32 R0, RZ, RZ, UR37 ;  /* 0x00000025ff007e24 */ /* 0x002fca000f8e00ff */
[--C-:B------:R-:W-:Y:S01]  /*10ec0*/  LEA.HI.X R17, R2, R17, R0.reuse, 0x1, P0 ;  /* 0x0000001102117211 */ /* 0x100fe200000f0c00 */
[----:B------:R-:W-:Y:S01]  /*10ed0*/  IMAD.MOV.U32 R2, RZ, RZ, -0x1 ;  /* 0xffffffffff027424 */ /* 0x000fe200078e00ff */
[----:B------:R-:W-:Y:S02]  /*10ee0*/  ISETP.GE.U32.AND P0, PT, R16, UR4, PT ;  /* 0x0000000410007c0c */ /* 0x000fe4000bf06070 */
[----:B------:R-:W-:Y:S02]  /*10ef0*/  PRMT R0, RZ, 0x7610, R0 ;  /* 0x00007610ff007816 */ /* 0x000fe40000000000 */
[----:B------:R-:W-:-:S13]  /*10f00*/  ISETP.GE.U32.AND.EX P0, PT, R17, UR5, PT, P0 ;  /* 0x0000000511007c0c */ /* 0x000fda000bf06100 */
[----:B------:R-:W-:Y:S05]  /*10f10*/  @P0 BRA `(.L_x_415) ;  /* 0x00000004008c0947 */ /* 0x000fea0003800000 */
[----:B------:R-:W1:Y:S01]  /*10f20*/  S2UR UR6, SR_CTAID.X ;  /* 0x00000000000679c3 */ /* 0x000e620000002500 */
[----:B------:R-:W-:Y:S01]  /*10f30*/  ULDC.64 UR4, c[0x0][0x628] ;  /* 0x00018a0000047ab9 */ /* 0x000fe20000000a00 */
[----:B------:R-:W-:Y:S01]  /*10f40*/  ULDC UR7, c[0x0][0x150] ;  /* 0x0000540000077ab9 */ /* 0x000fe20000000800 */
[----:B------:R-:W-:Y:S01]  /*10f50*/  ISETP.NE.U32.AND P0, PT, RZ, UR4, PT ;  /* 0x00000004ff007c0c */ /* 0x000fe2000bf05070 */
[----:B------:R-:W-:Y:S01]  /*10f60*/  ULDC UR15, c[0x0][0x630] ;  /* 0x00018c00000f7ab9 */ /* 0x000fe20000000800 */
[C---:B------:R-:W-:Y:S01]  /*10f70*/  R2UR UR16, R16.reuse ;  /* 0x00000000101072ca */ /* 0x040fe200000e0000 */
[----:B------:R-:W-:Y:S01]  /*10f80*/  ULDC UR18, c[0x0][0x154] ;  /* 0x0000550000127ab9 */ /* 0x000fe20000000800 */
[----:B------:R-:W-:Y:S01]  /*10f90*/  ISETP.NE.AND.EX P0, PT, RZ, UR5, PT, P0 ;  /* 0x00000005ff007c0c */ /* 0x000fe2000bf05300 */
[----:B------:R-:W0:Y:S01]  /*10fa0*/  S2UR UR20, SR_CTAID.Y ;  /* 0x00000000001479c3 */ /* 0x000e220000002600 */
[----:B------:R-:W-:Y:S02]  /*10fb0*/  R2UR UR17, R17 ;  /* 0x00000000111172ca */ /* 0x000fe400000e0000 */
[----:B------:R-:W-:-:S02]  /*10fc0*/  R2UR UR12, R16 ;  /* 0x00000000100c72ca */ /* 0x000fc400000e0000 */
[----:B------:R-:W-:Y:S02]  /*10fd0*/  R2UR UR13, R17 ;  /* 0x00000000110d72ca */ /* 0x000fe400000e0000 */
[----:B-1----:R-:W-:-:S05]  /*10fe0*/  I2FP.F32.U32 R0, UR6 ;  /* 0x0000000600007c45 */ /* 0x002fca0008201000 */
[----:B------:R-:W-:-:S04]  /*10ff0*/  FMUL R0, R0, UR7 ;  /* 0x0000000700007c20 */ /* 0x000fc80008400000 */
[----:B------:R1:W0:Y:S01]  /*11000*/  F2I.U32.TRUNC.NTZ R2, R0 ;  /* 0x0000000000027305 */ /* 0x000222000020f000 */
[----:B------:R-:W-:Y:S05]  /*11010*/  @!P0 BRA `(.L_x_416) ;  /* 0x0000000000308947 */ /* 0x000fea0003800000 */
        /* <DEDUP_REMOVED lines=12> */
.L_x_416:
[----:B------:R-:W-:Y:S01]  /*110e0*/  USHF.R.U64 UR12, UR12, UR15, UR13 ;  /* 0x0000000f0c0c7299 */ /* 0x000fe2000800120d */
[----:B01----:R-:W-:Y:S01]  /*110f0*/  I2FP.F32.U32 R0, UR20 ;  /* 0x0000001400007c45 */ /* 0x003fe20008201000 */
[----:B------:R-:W-:Y:S02]  /*11100*/  USHF.R.U32.HI UR4, URZ, UR15, UR13 ;  /* 0x0000000f3f047299 */ /* 0x000fe4000801160d */
[----:B------:R-:W-:Y:S02]  /*11110*/  UIADD3 UR7, UP0, URZ, -UR12, URZ ;  /* 0x8000000c3f077290 */ /* 0x000fe4000ff1e03f */
[----:B------:R-:W-:Y:S01]  /*11120*/  FMUL R0, R0, UR18 ;  /* 0x0000001200007c20 */ /* 0x000fe20008400000 */
[----:B------:R-:W-:Y:S01]  /*11130*/  ULDC.64 UR10, c[0x0][0x620] ;  /* 0x00018800000a7ab9 */ /* 0x000fe20000000a00 */
[----:B------:R-:W-:Y:S01]  /*11140*/  UIADD3.X UR4, URZ, ~UR4, URZ, UP0, !UPT ;  /* 0x800000043f047290 */ /* 0x000fe200087fe43f */
[----:B------:R-:W-:Y:S01]  /*11150*/  UMOV UR8, UR16 ;  /* 0x0000001000087c82 */ /* 0x000fe20008000000 */
[----:B------:R-:W-:-:S02]  /*11160*/  UMOV UR9, UR17 ;  /* 0x0000001100097c82 */ /* 0x000fc40008000000 */
[----:B------:R-:W0:Y:S01]  /*11170*/  F2I.U32.TRUNC.NTZ R0, R0 ;  /* 0x0000000000007305 */ /* 0x000e22000020f000 */
[----:B------:R-:W-:Y:S01]  /*11180*/  UIMAD UR4, UR4, UR10, URZ ;  /* 0x0000000a040472a4 */ /* 0x000fe2000f8e023f */
[----:B------:R-:W-:Y:S01]  /*11190*/  R2UR UR17, R2 ;  /* 0x00000000021172ca */ /* 0x000fe200000e0000 */
[----:B------:R-:W-:Y:S02]  /*111a0*/  UIMAD.WIDE.U32 UR8, UR7, UR10, UR8 ;  /* 0x0000000a070872a5 */ /* 0x000fe4000f8e0008 */
[----:B------:R-:W-:Y:S01]  /*111b0*/  UIMAD UR7, UR7, UR11, UR4 ;  /* 0x0000000b070772a4 */ /* 0x000fe2000f8e0204 */
[----:B------:R-:W-:Y:S01]  /*111c0*/  ULDC UR23, c[0x0][0x658] ;  /* 0x0001960000177ab9 */ /* 0x000fe20000000800 */
[----:B------:R-:W-:Y:S02]  /*111d0*/  UMOV UR15, 0xffffffff ;  /* 0xffffffff000f7882 */ /* 0x000fe40000000000 */
[----:B------:R-:W-:Y:S01]  /*111e0*/  UIADD3 UR7, UR9, UR7, URZ ;  /* 0x0000000709077290 */ /* 0x000fe2000fffe03f */
[----:B------:R-:W-:Y:S01]  /*111f0*/  ULDC UR10, c[0x0][0x618] ;  /* 0x00018600000a7ab9 */ /* 0x000fe20000000800 */
[----:B------:R-:W-:Y:S01]  /*11200*/  ULDC.64 UR4, c[0x0][0x640] ;  /* 0x0001900000047ab9 */ /* 0x000fe20000000a00 */
[----:B------:R-:W-:Y:S01]  /*11210*/  USHF.L.U32 UR19, UR15, UR23, URZ ;  /* 0x000000170f137299 */ /* 0x000fe2000800063f */
[----:B------:R-:W-:Y:S01]  /*11220*/  ISETP.NE.U32.AND P0, PT, RZ, UR4, PT ;  /* 0x00000004ff007c0c */ /* 0x000fe2000bf05070 */
[----:B------:R-:W-:Y:S01]  /*11230*/  USHF.R.U64 UR15, UR8, UR10, UR7 ;  /* 0x0000000a080f7299 */ /* 0x000fe20008001207 */
[----:B0-----:R-:W-:Y:S01]  /*11240*/  R2UR UR11, R0 ;  /* 0x00000000000b72ca */ /* 0x001fe200000e0000 */
[----:B------:R-:W-:Y:S01]  /*11250*/  USHF.R.U32.HI UR7, URZ, UR10, UR7 ;  /* 0x0000000a3f077299 */ /* 0x000fe20008011607 */
[----:B------:R-:W-:Y:S01]  /*11260*/  ISETP.NE.AND.EX P0, PT, RZ, UR5, PT, P0 ;  /* 0x00000005ff007c0c */ /* 0x000fe2000bf05300 */
[----:B------:R-:W-:Y:S01]  /*11270*/  ULDC UR22, c[0x0][0x608] ;  /* 0x0001820000167ab9 */ /* 0x000fe20000000800 */
[----:B------:R-:W-:-:S02]  /*11280*/  UIADD3 UR8, -UR17, URZ, URZ ;  /* 0x0000003f11087290 */ /* 0x000fc4000fffe13f */
[----:B------:R-:W-:Y:S02]  /*11290*/  USHF.R.U64 UR18, UR15, UR22, UR7 ;  /* 0x000000160f127299 */ /* 0x000fe40008001207 */
[----:B------:R-:W-:Y:S01]  /*112a0*/  USHF.R.U32.HI UR7, URZ, UR22, UR7 ;  /* 0x000000163f077299 */ /* 0x000fe20008011607 */
[----:B------:R-:W-:Y:S01]  /*112b0*/  UMOV UR16, 0x1 ;  /* 0x0000000100107882 */ /* 0x000fe20000000000 */
[----:B------:R-:W-:Y:S02]  /*112c0*/  ULDC UR21, c[0x0][0x144] ;  /* 0x0000510000157ab9 */ /* 0x000fe40000000800 */
[----:B------:R-:W-:Y:S01]  /*112d0*/  USHF.R.U64 UR17, UR18, UR23, UR7 ;  /* 0x0000001712117299 */ /* 0x000fe20008001207 */
[----:B------:R-:W-:Y:S01]  /*112e0*/  ULDC UR13, c[0x0][0x600] ;  /* 0x00018000000d7ab9 */ /* 0x000fe20000000800 */
[----:B------:R-:W-:Y:S02]  /*112f0*/  UIADD3 UR22, -UR11, URZ, URZ ;  /* 0x0000003f0b167290 */ /* 0x000fe4000fffe13f */
[----:B------:R-:W-:-:S02]  /*11300*/  USHF.L.U32 UR16, UR16, UR23, URZ ;  /* 0x0000001710107299 */ /* 0x000fc4000800063f */
[----:B------:R-:W-:Y:S02]  /*11310*/  USHF.R.U32.HI UR11, URZ, UR23, UR7 ;  /* 0x000000173f0b7299 */ /* 0x000fe40008011607 */
[----:B------:R-:W-:Y:S02]  /*11320*/  UIADD3 UR14, UR13, -0x1, URZ ;  /* 0xffffffff0d0e7890 */ /* 0x000fe4000fffe03f */
[----:B------:R-:W-:Y:S02]  /*11330*/  ULOP3.LUT UR19, URZ, UR19, URZ, 0x33, !UPT ;  /* 0x000000133f137292 */ /* 0x000fe4000f8e333f */
        /* <DEDUP_REMOVED lines=16> */
.L_x_417:
[----:B------:R-:W-:Y:S01]  /*11440*/  UISETP.NE.AND UP0, UPT, UR38, URZ, UPT ;  /* 0x0000003f2600728c */ /* 0x000fe2000bf05270 */
[----:B------:R-:W-:Y:S01]  /*11450*/  IMAD.MOV.U32 R0, RZ, RZ, 0x1 ;  /* 0x00000001ff007424 */ /* 0x000fe200078e00ff */
[----:B------:R-:W-:Y:S01]  /*11460*/  USHF.R.U64 UR4, UR10, UR24, UR11 ;  /* 0x000000180a047299 */ /* 0x000fe2000800120b */
[----:B------:R-:W-:Y:S01]  /*11470*/  IMAD.U32 R19, RZ, RZ, UR12 ;  /* 0x0000000cff137e24 */ /* 0x000fe2000f8e00ff */
[----:B------:R-:W-:Y:S02]  /*11480*/  ULOP3.LUT UR19, UR18, UR19, URZ, 0xc0, !UPT ;  /* 0x0000001312137292 */ /* 0x000fe4000f8ec03f */
[----:B------:R-:W-:Y:S02]  /*11490*/  UIADD3 UR5, -UR4, URZ, URZ ;  /* 0x0000003f04057290 */ /* 0x000fe4000fffe13f */
[----:B------:R-:W-:Y:S02]  /*114a0*/  ULOP3.LUT UR14, UR15, UR14, URZ, 0xc0, !UPT ;  /* 0x0000000e0f0e7292 */ /* 0x000fe4000f8ec03f */
[----:B------:R-:W-:-:S02]  /*114b0*/  UIMAD UR4, UR16, UR4, UR19 ;  /* 0x00000004100472a4 */ /* 0x000fc4000f8e0213 */
[----:B------:R-:W-:Y:S02]  /*114c0*/  @UP0 UIMAD UR23, UR26, UR22, UR20 ;  /* 0x000000161a1702a4 */ /* 0x000fe4000f8e0214 */
[----:B------:R-:W-:-:S03]  /*114d0*/  UIMAD UR17, UR5, UR25, UR17 ;  /* 0x00000019051172a4 */ /* 0x000fc6000f8e0211 */
[----:B------:R-:W-:Y:S01]  /*114e0*/  ULDC UR5, c[0x0][0x610] ;  /* 0x0001840000057ab9 */ /* 0x000fe20000000800 */
[----:B------:R-:W-:Y:S02]  /*114f0*/  UIMAD UR17, UR17, UR13, UR14 ;  /* 0x0000000d111172a4 */ /* 0x000fe4000f8e020e */
[----:B------:R-:W-:-:S04]  /*11500*/  UIMAD UR4, UR4, UR5, UR23 ;  /* 0x00000005040472a4 */ /* 0x000fc8000f8e0217 */
[----:B------:R-:W-:Y:S02]  /*11510*/  USEL UR5, UR17, UR4, !UP0 ;  /* 0x0000000411057287 */ /* 0x000fe4000c000000 */
[----:B------:R-:W-:-:S04]  /*11520*/  USEL UR4, UR4, UR17, !UP0 ;  /* 0x0000001104047287 */ /* 0x000fc8000c000000 */
[----:B------:R-:W-:Y:S02]  /*11530*/  IMAD.U32 R2, RZ, RZ, UR5 ;  /* 0x00000005ff027e24 */ /* 0x000fe4000f8e00ff */
[----:B------:R-:W-:-:S07]  /*11540*/  IMAD.U32 R18, RZ, RZ, UR4 ;  /* 0x00000004ff127e24 */ /* 0x000fce000f8e00ff */
.L_x_415:
[----:B------:R-:W-:Y:S01]  /*11550*/  LOP3.LUT P0, RZ, R0, 0xff, RZ, 0xc0, !PT ;  /* 0x000000ff00ff7812 */ /* 0x000fe2000780c0ff */
[----:B------:R-:W-:-:S12]  /*11560*/  ULOP3.LUT UR45, UR45, 0x1, URZ, 0x3c, !UPT ;  /* 0x000000012d2d7892 */ /* 0x000fd8000f8e3c3f */
[----:B------:R-:W-:Y:S05]  /*11570*/  @P0 BRA `(.L_x_418) ;  /* 0xffffff0000140947 */ /* 0x000fea000383ffff */
[----:B------:R-:W-:Y:S05]  /*11580*/  EXIT ;  /* 0x000000000000794d */ /* 0x000fea0003800000 */
.L_x_13:
[----:B------:R-:W-:-:S08]  /*11590*/  ISETP.NE.AND P0, PT, RZ, UR8, PT ;  /* 0x00000008ff007c0c */ /* 0x000fd0000bf05270 */
[----:B-----5:R-:W0:-:S00]  /*115a0*/  USETMAXREG.DEALLOC.CTAPOOL 0x28 ;  /* 0x00000028000079c8 */ /* 0x020e0000080e0500 */
[----:B------:R-:W-:Y:S05]  /*115b0*/  @P0 EXIT ;  /* 0x000000000000094d */ /* 0x000fea0003800000 */
[----:B0-----:R-:W-:Y:S01]  /*115c0*/  LOP3.LUT P0, RZ, R0, 0xff, RZ, 0xc0, !PT ;  /* 0x000000ff00ff7812 */ /* 0x001fe2000780c0ff */
[----:B------:R-:W-:Y:S01]  /*115d0*/  IMAD.MOV.U32 R8, RZ, RZ, RZ ;  /* 0x000000ffff087224 */ /* 0x000fe200078e00ff */
[----:B------:R-:W-:-:S11]  /*115e0*/  MOV R0, 0x1 ;  /* 0x0000000100007802 */ /* 0x000fd60000000f00 */
[----:B------:R-:W-:Y:S05]  /*115f0*/  @!P0 BRA `(.L_x_419) ;  /* 0x0000000c00148947 */ /* 0x000fea0003800000 */
[----:B------:R-:W-:Y:S01]  /*11600*/  LOP3.LUT P0, RZ, R4, 0x1f, RZ, 0xc0, !PT ;  /* 0x0000001f04ff7812 */ /* 0x000fe2000780c0ff */
[----:B------:R-:W-:Y:S01]  /*11610*/  ULDC UR5, c[0x0][0x658] ;  /* 0x0001960000057ab9 */ /* 0x000fe20000000800 */
[----:B------:R-:W-:Y:S01]  /*11620*/  UMOV UR6, 0xffffffff ;  /* 0xffffffff00067882 */ /* 0x000fe20000000000 */
[----:B------:R-:W-:Y:S01]  /*11630*/  BSSY B0, `(.L_x_419) ;  /* 0x00000c1000007945 */ /* 0x000fe20003800000 */
[----:B------:R-:W-:Y:S01]  /*11640*/  USHF.L.U32 UR6, UR6, UR5, URZ ;  /* 0x0000000506067299 */ /* 0x000fe2000800063f */
[C---:B------:R-:W-:Y:S01]  /*11650*/  ISETP.NE.AND P3, PT, R3.reuse, RZ, PT ;  /* 0x000000ff0300720c */ /* 0x040fe20003f65270 */
[----:B------:R-:W-:Y:S01]  /*11660*/  IMAD.MOV.U32 R9, RZ, RZ, 0x1 ;  /* 0x00000001ff097424 */ /* 0x000fe200078e00ff */
[----:B------:R-:W-:Y:S01]  /*11670*/  ISETP.NE.OR P0, PT, R3, RZ, !P0 ;  /* 0x000000ff0300720c */ /* 0x000fe20004705670 */
[----:B------:R-:W-:Y:S01]  /*11680*/  IMAD.MOV.U32 R0, RZ, RZ, 0x1 ;  /* 0x00000001ff007424 */ /* 0x000fe200078e00ff */
[----:B------:R-:W-:Y:S01]  /*11690*/  ULDC UR4, c[0x0][0x600] ;  /* 0x0001800000047ab9 */ /* 0x000fe20000000800 */
[----:B------:R-:W-:Y:S01]  /*116a0*/  IMAD.MOV.U32 R8, RZ, RZ, RZ ;  /* 0x000000ffff087224 */ /* 0x000fe200078e00ff */
[----:B------:R-:W-:Y:S01]  /*116b0*/  UMOV UR7, 0x1 ;  /* 0x0000000100077882 */ /* 0x000fe20000000000 */
[----:B------:R-:W-:-:S02]  /*116c0*/  UIADD3 UR19, UR39, 0x1, URZ ;  /* 0x0000000127137890 */ /* 0x000fc4000fffe03f */
[----:B------:R-:W-:Y:S02]  /*116d0*/  ULOP3.LUT UR22, UR36, 0x2, URZ, 0xfc, !UPT ;  /* 0x0000000224167892 */ /* 0x000fe4000f8efc3f */
[----:B------:R-:W-:Y:S02]  /*116e0*/  UIADD3 UR4, UR4, -0x1, URZ ;  /* 0xffffffff04047890 */ /* 0x000fe4000fffe03f */
[----:B------:R-:W-:Y:S02]  /*116f0*/  USHF.L.U32 UR5, UR7, UR5, URZ ;  /* 0x0000000507057299 */ /* 0x000fe4000800063f */
[----:B------:R-:W-:Y:S01]  /*11700*/  ULOP3.LUT UR6, URZ, UR6, URZ, 0x33, !UPT ;  /* 0x000000063f067292 */ /* 0x000fe2000f8e333f */
[----:B------:R-:W-:-:S11]  /*11710*/  ULDC.64 UR20, c[0x0][0x198] ;  /* 0x0000660000147ab9 */ /* 0x000fd60000000a00 */
.L_x_431:
[----:B------:R-:W-:-:S03]  /*11720*/  UMOV UR7, 0xffffffff ;  /* 0xffffffff00077882 */ /* 0x000fc60000000000 */
[----:B------:R-:W-:Y:S05]  /*11730*/  BRA.DIV UR7, `(.L_x_420) ;  /* 0x0000001207747947 */ /* 0x000fea000b800000 */
[----:B------:R-:W-:-:S13]  /*11740*/  ELECT P6, URZ, PT ;  /* 0x00000000003f782f */ /* 0x000fda00038c0000 */
.L_x_448:
[----:B------:R-:W0:Y:S01]  /*11750*/  LDC R3, c[0x0][0x28c] ;  /* 0x0000a300ff037b82 */ /* 0x000e220000000800 */
[----:B------:R-:W-:Y:S01]  /*11760*/  BSSY B1, `(.L_x_421) ;  /* 0x0000038000017945 */ /* 0x000fe20003800000 */
[----:B0-----:R-:W-:-:S13]  /*11770*/  ISETP.LT.OR P6, PT, R3, 0x1, !P6 ;  /* 0x000000010300780c */ /* 0x001fda00077c1670 */
[----:B------:R-:W-:Y:S05]  /*11780*/  @P6 BRA `(.L_x_422) ;  /* 0x0000000000d46947 */ /* 0x000fea0003800000 */
[----:B------:R-:W-:Y:S01]  /*11790*/  IMAD R6, R2, 0x180, RZ ;  /* 0x0000018002067824 */ /* 0x000fe200078e02ff */
[----:B------:R-:W-:Y:S01]  /*117a0*/  SHF.L.U32 R18, R18, 0x6, RZ ;  /* 0x0000000612127819 */ /* 0x000fe200000006ff */
[----:B------:R-:W-:Y:S02]  /*117b0*/  IMAD.MOV.U32 R11, RZ, RZ, RZ ;  /* 0x000000ffff0b7224 */ /* 0x000fe400078e00ff */
[----:B------:R-:W-:Y:S02]  /*117c0*/  IMAD.U32 R12, RZ, RZ, UR19 ;  /* 0x00000013ff0c7e24 */ /* 0x000fe4000f8e00ff */
[----:B------:R-:W-:Y:S02]  /*117d0*/  IMAD.MOV.U32 R2, RZ, RZ, R0 ;  /* 0x000000ffff027224 */ /* 0x000fe400078e0000 */
[----:B------:R-:W-:-:S07]  /*117e0*/  IMAD.MOV.U32 R3, RZ, RZ, R8 ;  /* 0x000000ffff037224 */ /* 0x000fce00078e0008 */
.L_x_426:
[----:B------:R-:W0:Y:S01]  /*117f0*/  S2R R5, SR_CgaCtaId ;  /* 0x0000000000057919 */ /* 0x000e220000008800 */
[----:B------:R-:W-:-:S04]  /*11800*/  MOV R4, 0x400 ;  /* 0x0000040000047802 */ /* 0x000fc80000000f00 */
[----:B0-----:R-:W-:Y:S02]  /*11810*/  LEA R10, R5, R4, 0x18 ;  /* 0x00000004050a7211 */ /* 0x001fe400078ec0ff */
[----:B------:R-:W-:Y:S01]  /*11820*/  SHF.L.U32 R4, R2, 0x1f, RZ ;  /* 0x0000001f02047819 */ /* 0x000fe200000006ff */
[----:B------:R-:W0:Y:S01]  /*11830*/  @!P3 LDC R5, c[0x0][0x500] ;  /* 0x00014000ff05bb82 */ /* 0x000e220000000800 */
[----:B------:R-:W-:-:S04]  /*11840*/  LEA R7, R3, R10, 0x3 ;  /* 0x0000000a03077211 */ /* 0x000fc800078e18ff */
[----:B------:R-:W1:Y:S02]  /*11850*/  SYNCS.PHASECHK.TRANS64.TRYWAIT P1, [R7+URZ+0x40], R4 ;  /* 0x00004004070075a7 */ /* 0x000e64000802017f */
[----:B-1----:R-:W-:Y:S05]  /*11860*/  @!P1 BRA `(.L_x_423) ;  /* 0x0000001000489947 */ /* 0x002fea0003800000 */
.L_x_449:
[----:B------:R-:W-:Y:S01]  /*11870*/  UPRMT UR7, UR22, 0x9910, URZ ;  /* 0x0000991016077896 */ /* 0x000fe2000800003f */
[----:B0-----:R0:W-:Y:S03]  /*11880*/  @!P3 SYNCS.ARRIVE.TRANS64 RZ, [R7+URZ], R5 ;  /* 0x0000000507ffb9a7 */ /* 0x0011e6000800003f */
[----:B------:R-:W-:-:S06]  /*11890*/  UISETP.NE.AND UP0, UPT, UR7, 0x2, UPT ;  /* 0x000000020700788c */ /* 0x000fcc000bf05270 */
[----:B------:R-:W-:-:S13]  /*118a0*/  PLOP3.LUT P1, PT, PT, PT, UP0, 0x80, 0x0 ;  /* 0x000000000000781c */ /* 0x000fda0003f2f008 */
[----:B0-----:R-:W-:Y:S05]  /*118b0*/  @P1 BRA `(.L_x_424) ;  /* 0x0000000000041947 */ /* 0x001fea0003800000 */
[----:B------:R-:W-:Y:S01]  /*118c0*/  BPT.TRAP 0x1 ;  /* 0x000000040000795c */ /* 0x000fe20000300000 */
.L_x_424:
[----:B------:R-:W-:Y:S05]  /*118d0*/  @P0 BRA `(.L_x_425) ;  /* 0x0000000000040947 */ /* 0x000fea0003800000 */
[----:B------:R-:W-:Y:S01]  /*118e0*/  BPT.TRAP 0x1 ;  /* 0x000000040000795c */ /* 0x000fe20000300000 */
.L_x_425:
[--C-:B-1----:R-:W-:Y:S01]  /*118f0*/  IMAD R4, R3, 0x1000, R10.reuse ;  /* 0x0000100003047824 */ /* 0x102fe200078e020a */
[----:B------:R-:W-:Y:S01]  /*11900*/  R2UR UR9, R7 ;  /* 0x00000000070972ca */ /* 0x000fe200000e0000 */
[C---:B------:R-:W-:Y:S01]  /*11910*/  IMAD R10, R3.reuse, 0x6000, R10 ;  /* 0x00006000030a7824 */ /* 0x040fe200078e020a */
[----:B------:R-:W-:Y:S01]  /*11920*/  UIADD3 UR14, UP0, UR20, 0xf0, URZ ;  /* 0x000000f0140e7890 */ /* 0x000fe2000ff1e03f */
[----:B------:R-:W-:Y:S01]  /*11930*/  VIADD R12, R12, 0xffffffff ;  /* 0xffffffff0c0c7836 */ /* 0x000fe20000000000 */
[----:B------:R-:W-:Y:S01]  /*11940*/  R2UR UR7, R4 ;  /* 0x00000000040772ca */ /* 0x000fe200000e0000 */
[----:B------:R-:W-:Y:S01]  /*11950*/  UIADD3 UR24, UP1, UR20, 0x1f0, URZ ;  /* 0x000001f014187890 */ /* 0x000fe2000ff3e03f */
[----:B------:R-:W-:Y:S01]  /*11960*/  R2UR UR8, R10 ;  /* 0x000000000a0872ca */ /* 0x000fe200000e0000 */
[----:B------:R-:W-:Y:S01]  /*11970*/  UIADD3.X UR15, URZ, UR21, URZ, UP0, !UPT ;  /* 0x000000153f0f7290 */ /* 0x000fe200087fe43f */
[----:B------:R-:W-:Y:S01]  /*11980*/  R2UR UR11, R18 ;  /* 0x00000000120b72ca */ /* 0x000fe200000e0000 */
[----:B------:R-:W-:Y:S01]  /*11990*/  VIADD R3, R3, 0x1 ;  /* 0x0000000103037836 */ /* 0x000fe20000000000 */
[----:B------:R-:W-:Y:S01]  /*119a0*/  R2UR UR10, R11 ;  /* 0x000000000b0a72ca */ /* 0x000fe200000e0000 */
[----:B------:R-:W-:Y:S01]  /*119b0*/  UIADD3.X UR25, URZ, UR21, URZ, UP1, !UPT ;  /* 0x000000153f197290 */ /* 0x000fe20008ffe43f */
[----:B------:R-:W-:Y:S01]  /*119c0*/  R2UR UR12, R19 ;  /* 0x00000000130c72ca */ /* 0x000fe200000e0000 */
[----:B------:R-:W-:Y:S01]  /*119d0*/  UMOV UR16, 0x0 ;  /* 0x0000000000107882 */ /* 0x000fe20000000000 */
[----:B------:R-:W-:Y:S01]  /*119e0*/  R2UR UR18, R6 ;  /* 0x00000000061272ca */ /* 0x000fe200000e0000 */
[----:B------:R-:W-:Y:S01]  /*119f0*/  UMOV UR17, 0x10000000 ;  /* 0x1000000000117882 */ /* 0x000fe20000000000 */
[----:B------:R-:W-:Y:S01]  /*11a00*/  ISETP.GT.AND P2, PT, R12, 0x1, PT ;  /* 0x000000010c00780c */ /* 0x000fe20003f44270 */
[----:B------:R-:W-:Y:S01]  /*11a10*/  UIADD3 UR7, UR7, 0x180, URZ ;  /* 0x0000018007077890 */ /* 0x000fe2000fffe03f */
[----:B------:R-:W-:Y:S01]  /*11a20*/  ISETP.NE.AND P1, PT, R3, 0x8, PT ;  /* 0x000000080300780c */ /* 0x000fe20003f25270 */
[----:B------:R-:W-:Y:S01]  /*11a30*/  UIADD3 UR13, UR8, 0x8180, URZ ;  /* 0x00008180080d7890 */ /* 0x000fe2000fffe03f */
[----:B------:R-:W-:-:S02]  /*11a40*/  VIADD R11, R11, 0x20 ;  /* 0x000000200b0b7836 */ /* 0x000fc40000000000 */
[----:B------:R-:W-:Y:S02]  /*11a50*/  SEL R5, RZ, 0x1, P1 ;  /* 0x00000001ff057807 */ /* 0x000fe40000800000 */
[----:B------:R-:W-:Y:S01]  /*11a60*/  UMOV UR8, UR7 ;  /* 0x0000000700087c82 */ /* 0x000fe20008000000 */
[----:B------:R-:W-:Y:S01]  /*11a70*/  SEL R3, R3, RZ, P1 ;  /* 0x000000ff03037207 */ /* 0x000fe20000800000 */
[----:B------:R0:W-:Y:S01]  /*11a80*/  UTMALDG.3D [UR8], [UR14], desc[UR16] ;  /* 0x000010080e0075b4 */ /* 0x0001e20008011000 */
[----:B------:R-:W-:Y:S01]  /*11a90*/  LOP3.LUT R2, R2, R5, RZ, 0x3c, !PT ;  /* 0x0000000502027212 */ /* 0x000fe200078e3cff */
[----:B0-----:R-:W-:Y:S01]  /*11aa0*/  UMOV UR8, UR13 ;  /* 0x0000000d00087c82 */ /* 0x001fe20008000000 */
[----:B------:R-:W-:Y:S02]  /*11ab0*/  UMOV UR11, UR18 ;  /* 0x00000012000b7c82 */ /* 0x000fe40008000000 */
[----:B------:R0:W-:Y:S02]  /*11ac0*/  UTMALDG.3D [UR8], [UR24], desc[UR16] ;  /* 0x00001008180075b4 */ /* 0x0001e40008011000 */
[----:B0-----:R-:W-:Y:S05]  /*11ad0*/  @P2 BRA `(.L_x_426) ;  /* 0xfffffffc00442947 */ /* 0x001fea000383ffff */
.L_x_422:
[----:B------:R-:W-:Y:S05]  /*11ae0*/  BSYNC B1 ;  /* 0x0000000000017941 */ /* 0x000fea0003800000 */
.L_x_421:
[----:B------:R-:W-:Y:S01]  /*11af0*/  LOP3.LUT P4, RZ, R9, 0xff, RZ, 0xc0, !PT ;  /* 0x000000ff09ff7812 */ /* 0x000fe2000788c0ff */
[----:B------:R-:W-:Y:S01]  /*11b00*/  ULDC.64 UR8, c[0x0][0x650] ;  /* 0x0001940000087ab9 */ /* 0x000fe20000000a00 */
[----:B------:R-:W-:Y:S01]  /*11b10*/  IADD3 R8, R8, UR39, RZ ;  /* 0x0000002708087c10 */ /* 0x000fe2000fffe0ff */
[----:B------:R-:W-:Y:S01]  /*11b20*/  BSSY B1, `(.L_x_427) ;  /* 0x000006f000017945 */ /* 0x000fe20003800000 */
[----:B------:R-:W-:Y:S01]  /*11b30*/  IMAD.MOV.U32 R18, RZ, RZ, -0x1 ;  /* 0xffffffffff127424 */ /* 0x000fe200078e00ff */
[----:B------:R-:W-:Y:S01]  /*11b40*/  PRMT R9, RZ, 0x7610, R9 ;  /* 0x00007610ff097816 */ /* 0x000fe20000000009 */
[----:B------:R-:W-:Y:S01]  /*11b50*/  IMAD.MOV.U32 R19, RZ, RZ, -0x1 ;  /* 0xffffffffff137424 */ /* 0x000fe200078e00ff */
[C---:B------:R-:W-:Y:S02]  /*11b60*/  ISETP.GT.U32.AND P1, PT, R8.reuse, 0x7, PT ;  /* 0x000000070800780c */ /* 0x040fe40003f24070 */
[----:B------:R-:W-:Y:S02]  /*11b70*/  SHF.R.U32.HI R2, RZ, 0x3, R8 ;  /* 0x00000003ff027819 */ /* 0x000fe40000011608 */
[----:B------:R-:W-:-:S02]  /*11b80*/  LOP3.LUT R8, R8, 0x7, RZ, 0xc0, !PT ;  /* 0x0000000708087812 */ /* 0x000fc400078ec0ff */
[----:B------:R-:W0:Y:S01]  /*11b90*/  @P4 S2R R4, SR_CgaCtaId ;  /* 0x0000000000044919 */ /* 0x000e220000008800 */
[----:B------:R-:W-:Y:S02]  /*11ba0*/  @P4 MOV R3, 0x400 ;  /* 0x0000040000034802 */ /* 0x000fe40000000f00 */
[----:B------:R-:W-:-:S04]  /*11bb0*/  LOP3.LUT R2, R2, 0x1, RZ, 0xc0, !PT ;  /* 0x0000000102027812 */ /* 0x000fc800078ec0ff */
[----:B------:R-:W-:Y:S02]  /*11bc0*/  ISETP.NE.U32.AND P2, PT, R2, 0x1, PT ;  /* 0x000000010200780c */ /* 0x000fe40003f45070 */
[----:B0-----:R-:W-:Y:S01]  /*11bd0*/  @P4 LEA R3, R4, R3, 0x18 ;  /* 0x0000000304034211 */ /* 0x001fe200078ec0ff */
[----:B------:R-:W-:-:S03]  /*11be0*/  IMAD.U32 R4, RZ, RZ, UR39 ;  /* 0x00000027ff047e24 */ /* 0x000fc6000f8e00ff */
[----:B------:R0:W-:Y:S01]  /*11bf0*/  @P4 SYNCS.ARRIVE.TRANS64.A1T0 RZ, [R3+URZ+0xb8], RZ ;  /* 0x0000b8ff03ff49a7 */ /* 0x0001e2000810003f */
[----:B------:R-:W-:Y:S02]  /*11c00*/  IADD3 R16, P4, R16, UR52, RZ ;  /* 0x0000003410107c10 */ /* 0x000fe4000ff9e0ff */
[----:B------:R-:W-:Y:S02]  /*11c10*/  ISETP.LT.U32.AND P1, PT, R4, 0x8, P1 ;  /* 0x000000080400780c */ /* 0x000fe40000f21070 */
[----:B------:R-:W-:Y:S02]  /*11c20*/  IADD3.X R17, R17, UR37, RZ, P4, !PT ;  /* 0x0000002511117c10 */ /* 0x000fe4000a7fe4ff */
[----:B------:R-:W-:Y:S02]  /*11c30*/  ISETP.GE.U32.AND P4, PT, R16, UR8, PT ;  /* 0x0000000810007c0c */ /* 0x000fe4000bf86070 */
[----:B0-----:R-:W-:Y:S02]  /*11c40*/  SEL R3, RZ, 0x1, !P1 ;  /* 0x00000001ff037807 */ /* 0x001fe40004800000 */
[----:B------:R-:W-:-:S02]  /*11c50*/  ISETP.GE.U32.AND.EX P1, PT, R17, UR9, PT, P4 ;  /* 0x0000000911007c0c */ /* 0x000fc4000bf26140 */
[----:B------:R-:W-:-:S04]  /*11c60*/  ISETP.GT.U32.AND P2, PT, R4, 0x7, !P2 ;  /* 0x000000070400780c */ /* 0x000fc80005744070 */
[----:B------:R-:W-:-:S04]  /*11c70*/  SEL R2, RZ, 0x1, !P2 ;  /* 0x00000001ff027807 */ /* 0x000fc80005000000 */
[--C-:B------:R-:W-:Y:S01]  /*11c80*/  LOP3.LUT R0, R2, R0, R3.reuse, 0x96, !PT ;  /* 0x0000000002007212 */ /* 0x100fe200078e9603 */
[----:B------:R-:W-:Y:S01]  /*11c90*/  IMAD.MOV.U32 R2, RZ, RZ, -0x1 ;  /* 0xffffffffff027424 */ /* 0x000fe200078e00ff */
[----:B------:R-:W-:Y:S01]  /*11ca0*/  PRMT R3, RZ, 0x7610, R3 ;  /* 0x00007610ff037816 */ /* 0x000fe20000000003 */
[----:B------:R-:W-:Y:S06]  /*11cb0*/  @P1 BRA `(.L_x_428) ;  /* 0x0000000400541947 */ /* 0x000fec0003800000 */
[----:B------:R-:W0:Y:S01]  /*11cc0*/  S2UR UR7, SR_CTAID.X ;  /* 0x00000000000779c3 */ /* 0x000e220000002500 */
[----:B------:R-:W-:Y:S01]  /*11cd0*/  ULDC.64 UR8, c[0x0][0x628] ;  /* 0x00018a0000087ab9 */ /* 0x000fe20000000a00 */
[----:B------:R-:W-:Y:S01]  /*11ce0*/  ULDC UR10, c[0x0][0x150] ;  /* 0x00005400000a7ab9 */ /* 0x000fe20000000800 */
[----:B------:R-:W-:Y:S01]  /*11cf0*/  ISETP.NE.U32.AND P1, PT, RZ, UR8, PT ;  /* 0x00000008ff007c0c */ /* 0x000fe2000bf25070 */
[----:B------:R-:W-:Y:S01]  /*11d00*/  ULDC UR11, c[0x0][0x630] ;  /* 0x00018c00000b7ab9 */ /* 0x000fe20000000800 */
[----:B------:R-:W-:Y:S01]  /*11d10*/  ULDC UR13, c[0x0][0x154] ;  /* 0x00005500000d7ab9 */ /* 0x000fe20000000800 */
[----:B------:R-:W-:Y:S02]  /*11d20*/  MOV R2, R16 ;  /* 0x0000001000027202 */ /* 0x000fe40000000f00 */
[----:B------:R-:W-:Y:S01]  /*11d30*/  ISETP.NE.AND.EX P1, PT, RZ, UR9, PT, P1 ;  /* 0x00000009ff007c0c */ /* 0x000fe2000bf25310 */
[----:B------:R-:W1:Y:S01]  /*11d40*/  S2UR UR12, SR_CTAID.Y ;  /* 0x00000000000c79c3 */ /* 0x000e620000002600 */
[----:B0-----:R-:W-:-:S05]  /*11d50*/  I2FP.F32.U32 R3, UR7 ;  /* 0x0000000700037c45 */ /* 0x001fca0008201000 */
[----:B------:R-:W-:Y:S01]  /*11d60*/  FMUL R10, R3, UR10 ;  /* 0x0000000a030a7c20 */ /* 0x000fe20008400000 */
[----:B------:R-:W-:-:S05]  /*11d70*/  IMAD.MOV.U32 R3, RZ, RZ, R17 ;  /* 0x000000ffff037224 */ /* 0x000fca00078e0011 */
[----:B------:R-:W-:Y:S05]  /*11d80*/  @!P1 BRA `(.L_x_429) ;  /* 0x0000000000289947 */ /* 0x000fea0003800000 */
[----:B------:R-:W-:Y:S02]  /*11d90*/  ULDC UR10, c[0x0][0x634] ;  /* 0x00018d00000a7ab9 */ /* 0x000fe40000000800 */
[----:B------:R-:W-:-:S05]  /*11da0*/  IADD3 R7, P1, R16, UR10, RZ ;  /* 0x0000000a10077c10 */ /* 0x000fca000ff3e0ff */
[----:B------:R-:W-:-:S04]  /*11db0*/  IMAD.X R11, RZ, RZ, R17, P1 ;  /* 0x000000ffff0b7224 */ /* 0x000fc800008e0611 */
[----:B------:R-:W-:-:S04]  /*11dc0*/  IMAD.WIDE.U32 R4, R11, UR8, RZ ;  /* 0x000000080b047c25 */ /* 0x000fc8000f8e00ff */
[----:B------:R-:W-:-:S04]  /*11dd0*/  IMAD.WIDE.U32 R4, P1, R7, UR9, R4 ;  /* 0x0000000907047c25 */ /* 0x000fc8000f820004 */
[----:B------:R-:W-:-:S04]  /*11de0*/  IMAD.WIDE.U32 R6, R7, UR8, RZ ;  /* 0x0000000807067c25 */ /* 0x000fc8000f8e00ff */
[----:B------:R-:W-:Y:S01]  /*11df0*/  IMAD.X R3, RZ, RZ, RZ, P1 ;  /* 0x000000ffff037224 */ /* 0x000fe200008e06ff */
[----:B------:R-:W-:Y:S01]  /*11e00*/  IADD3 RZ, P1, R7, R4, RZ ;  /* 0x0000000407ff7210 */ /* 0x000fe20007f3e0ff */
[----:B------:R-:W-:-:S04]  /*11e10*/  IMAD.MOV.U32 R2, RZ, RZ, R5 ;  /* 0x000000ffff027224 */ /* 0x000fc800078e0005 */
[----:B------:R-:W-:-:S08]  /*11e20*/  IMAD.WIDE.U32.X R2, R11, UR9, R2, P1 ;  /* 0x000000090b027c25 */ /* 0x000fd000088e0402 */
.L_x_429:
[--C-:B------:R-:W-:Y:S01]  /*11e30*/  SHF.R.U64 R19, R2, UR11, R3.reuse ;  /* 0x0000000b02137c19 */ /* 0x100fe20008001203 */
[----:B------:R-:W0:Y:S01]  /*11e40*/  F2I.U32.TRUNC.NTZ R10, R10 ;  /* 0x0000000a000a7305 */ /* 0x000e22000020f000 */
[----:B------:R-:W-:Y:S01]  /*11e50*/  SHF.R.U32.HI R2, RZ, UR11, R3 ;  /* 0x0000000bff027c19 */ /* 0x000fe20008011603 */
[----:B------:R-:W-:Y:S01]  /*11e60*/  ULDC.64 UR8, c[0x0][0x620] ;  /* 0x0001880000087ab9 */ /* 0x000fe20000000a00 */
[----:B------:R-:W-:Y:S01]  /*11e70*/  IADD3 R5, P1, RZ, -R19, RZ ;  /* 0x80000013ff057210 */ /* 0x000fe20007f3e0ff */
[----:B------:R-:W-:Y:S01]  /*11e80*/  ULDC.64 UR14, c[0x0][0x640] ;  /* 0x00019000000e7ab9 */ /* 0x000fe20000000a00 */
[----:B-1----:R-:W-:Y:S01]  /*11e90*/  I2FP.F32.U32 R4, UR12 ;  /* 0x0000000c00047c45 */ /* 0x002fe20008201000 */
[----:B------:R-:W1:Y:S01]  /*11ea0*/  LDC R15, c[0x0][0x610] ;  /* 0x00018400ff0f7b82 */ /* 0x000e620000000800 */
[----:B------:R-:W-:Y:S01]  /*11eb0*/  IADD3.X R2, RZ, ~R2, RZ, P1, !PT ;  /* 0x80000002ff027210 */ /* 0x000fe20000ffe4ff */
[----:B------:R-:W-:Y:S01]  /*11ec0*/  ULDC UR11, c[0x0][0x658] ;  /* 0x00019600000b7ab9 */ /* 0x000fe20000000800 */
[----:B------:R-:W-:Y:S01]  /*11ed0*/  ISETP.NE.U32.AND P1, PT, RZ, UR14, PT ;  /* 0x0000000eff007c0c */ /* 0x000fe2000bf25070 */
[----:B------:R-:W-:Y:S01]  /*11ee0*/  FMUL R6, R4, UR13 ;  /* 0x0000000d04067c20 */ /* 0x000fe20008400000 */
[----:B------:R-:W-:Y:S01]  /*11ef0*/  ULDC UR13, c[0x0][0x648] ;  /* 0x00019200000d7ab9 */ /* 0x000fe20000000800 */
[----:B------:R-:W-:Y:S01]  /*11f00*/  IMAD R4, R2, UR8, RZ ;  /* 0x0000000802047c24 */ /* 0x000fe2000f8e02ff */
[----:B------:R-:W-:Y:S01]  /*11f10*/  ISETP.NE.AND.EX P1, PT, RZ, UR15, PT, P1 ;  /* 0x0000000fff007c0c */ /* 0x000fe2000bf25310 */
[C---:B------:R-:W-:Y:S01]  /*11f20*/  IMAD.WIDE.U32 R2, R5.reuse, UR8, R16 ;  /* 0x0000000805027c25 */ /* 0x040fe2000f8e0010 */
[----:B0-----:R-:W-:Y:S01]  /*11f30*/  R2UR UR8, R10 ;  /* 0x000000000a0872ca */ /* 0x001fe200000e0000 */
[----:B------:R-:W0:Y:S02]  /*11f40*/  F2I.U32.TRUNC.NTZ R6, R6 ;  /* 0x0000000600067305 */ /* 0x000e24000020f000 */
[----:B------:R-:W-:Y:S01]  /*11f50*/  IMAD R5, R5, UR9, R4 ;  /* 0x0000000905057c24 */ /* 0x000fe2000f8e0204 */
[----:B------:R-:W-:-:S03]  /*11f60*/  ULDC UR9, c[0x0][0x618] ;  /* 0x0001860000097ab9 */ /* 0x000fc60000000800 */
[----:B------:R-:W-:-:S05]  /*11f70*/  IMAD.IADD R3, R3, 0x1, R5 ;  /* 0x0000000103037824 */ /* 0x000fca00078e0205 */
[--C-:B------:R-:W-:Y:S02]  /*11f80*/  SHF.R.U64 R10, R2, UR9, R3.reuse ;  /* 0x00000009020a7c19 */ /* 0x100fe40008001203 */
[----:B------:R-:W-:Y:S01]  /*11f90*/  SHF.R.U32.HI R3, RZ, UR9, R3 ;  /* 0x00000009ff037c19 */ /* 0x000fe20008011603 */
[----:B------:R-:W-:Y:S01]  /*11fa0*/  ULDC UR9, c[0x0][0x608] ;  /* 0x0001820000097ab9 */ /* 0x000fe20000000800 */
[----:B0-----:R-:W-:Y:S02]  /*11fb0*/  R2UR UR10, R6 ;  /* 0x00000000060a72ca */ /* 0x001fe400000e0000 */
[--C-:B------:R-:W-:Y:S02]  /*11fc0*/  SHF.R.U64 R12, R10, UR9, R3.reuse ;  /* 0x000000090a0c7c19 */ /* 0x100fe40008001203 */
[----:B------:R-:W-:Y:S01]  /*11fd0*/  SHF.R.U32.HI R3, RZ, UR9, R3 ;  /* 0x00000009ff037c19 */ /* 0x000fe20008011603 */
[----:B------:R-:W-:-:S03]  /*11fe0*/  UIADD3 UR9, -UR8, URZ, URZ ;  /* 0x0000003f08097290 */ /* 0x000fc6000fffe13f */
[--C-:B------:R-:W-:Y:S01]  /*11ff0*/  SHF.R.U64 R13, R12, UR11, R3.reuse ;  /* 0x0000000b0c0d7c19 */ /* 0x100fe20008001203 */
[----:B------:R-:W-:Y:S01]  /*12000*/  ULDC UR8, c[0x0][0x144] ;  /* 0x0000510000087ab9 */ /* 0x000fe20000000800 */
[----:B------:R-:W-:-:S03]  /*12010*/  SHF.R.U32.HI R3, RZ, UR11, R3 ;  /* 0x0000000bff037c19 */ /* 0x000fc60008011603 */
[----:B------:R-:W-:Y:S01]  /*12020*/  IMAD.MOV.U32 R2, RZ, RZ, R13 ;  /* 0x000000ffff027224 */ /* 0x000fe200078e000d */
[----:B------:R-:W-:Y:S06]  /*12030*/  @!P1 BRA `(.L_x_430) ;  /* 0x0000000000289947 */ /* 0x000fec0003800000 */
[----:B------:R-:W-:Y:S02]  /*12040*/  ULDC UR11, c[0x0][0x64c] ;  /* 0x00019300000b7ab9 */ /* 0x000fe40000000800 */
[----:B------:R-:W-:-:S05]  /*12050*/  IADD3 R7, P1, R13, UR11, RZ ;  /* 0x0000000b0d077c10 */ /* 0x000fca000ff3e0ff */
[----:B------:R-:W-:-:S04]  /*12060*/  IMAD.X R11, RZ, RZ, R3, P1 ;  /* 0x000000ffff0b7224 */ /* 0x000fc800008e0603 */
[----:B------:R-:W-:-:S04]  /*12070*/  IMAD.WIDE.U32 R4, R11, UR14, RZ ;  /* 0x0000000e0b047c25 */ /* 0x000fc8000f8e00ff */
[----:B------:R-:W-:-:S04]  /*12080*/  IMAD.WIDE.U32 R4, P1, R7, UR15, R4 ;  /* 0x0000000f07047c25 */ /* 0x000fc8000f820004 */
[----:B------:R-:W-:Y:S01]  /*12090*/  IMAD.WIDE.U32 R6, R7, UR14, RZ ;  /* 0x0000000e07067c25 */ /* 0x000fe2000f8e00ff */
[----:B------:R-:W-:-:S03]  /*120a0*/  MOV R2, R5 ;  /* 0x0000000500027202 */ /* 0x000fc60000000f00 */
[----:B------:R-:W-:Y:S01]  /*120b0*/  IMAD.X R3, RZ, RZ, RZ, P1 ;  /* 0x000000ffff037224 */ /* 0x000fe200008e06ff */
[----:B------:R-:W-:-:S05]  /*120c0*/  IADD3 RZ, P1, R7, R4, RZ ;  /* 0x0000000407ff7210 */ /* 0x000fca0007f3e0ff */
[----:B------:R-:W-:-:S08]  /*120d0*/  IMAD.WIDE.U32.X R2, R11, UR15, R2, P1 ;  /* 0x0000000f0b027c25 */ /* 0x000fd000088e0402 */
.L_x_430:
[----:B------:R-:W-:Y:S01]  /*120e0*/  UISETP.NE.AND UP0, UPT, UR38, URZ, UPT ;  /* 0x0000003f2600728c */ /* 0x000fe2000bf05270 */
[----:B------:R-:W-:Y:S01]  /*120f0*/  SHF.R.U64 R3, R2, UR13, R3 ;  /* 0x0000000d02037c19 */ /* 0x000fe20008001203 */
[----:B------:R-:W-:Y:S01]  /*12100*/  UIADD3 UR10, -UR10, URZ, URZ ;  /* 0x0000003f0a0a7290 */ /* 0x000fe2000fffe13f */
[----:B------:R-:W-:Y:S01]  /*12110*/  LOP3.LUT R2, R12, UR6, RZ, 0xc0, !PT ;  /* 0x000000060c027c12 */ /* 0x000fe2000f8ec0ff */
[----:B------:R-:W-:Y:S01]  /*12120*/  UIMAD UR7, UR8, UR9, UR7 ;  /* 0x00000009080772a4 */ /* 0x000fe2000f8e0207 */
[----:B------:R-:W-:Y:S01]  /*12130*/  LOP3.LUT R5, R10, UR4, RZ, 0xc0, !PT ;  /* 0x000000040a057c12 */ /* 0x000fe2000f8ec0ff */
[----:B------:R-:W-:Y:S01]  /*12140*/  IMAD.MOV R4, RZ, RZ, -R3 ;  /* 0x000000ffff047224 */ /* 0x000fe200078e0a03 */
[----:B------:R-:W-:Y:S01]  /*12150*/  ULDC UR8, c[0x0][0x148] ;  /* 0x0000520000087ab9 */ /* 0x000fe20000000800 */
[----:B------:R-:W-:Y:S01]  /*12160*/  IMAD R18, R3, UR5, R2 ;  /* 0x0000000503127c24 */ /* 0x000fe2000f8e0202 */
[----:B------:R-:W-:Y:S01]  /*12170*/  PLOP3.LUT P1, PT, PT, PT, UP0, 0x80, 0x0 ;  /* 0x000000000000781c */ /* 0x000fe20003f2f008 */
[----:B------:R-:W-:Y:S01]  /*12180*/  IMAD.MOV.U32 R3, RZ, RZ, 0x1 ;  /* 0x00000001ff037424 */ /* 0x000fe200078e00ff */
[----:B------:R-:W-:-:S03]  /*12190*/  @UP0 UIMAD UR7, UR8, UR10, UR12 ;  /* 0x0000000a080702a4 */ /* 0x000fc6000f8e020c */
[----:B------:R-:W-:Y:S02]  /*121a0*/  ULDC UR8, c[0x0][0x638] ;  /* 0x00018e0000087ab9 */ /* 0x000fe40000000800 */
[----:B------:R-:W-:Y:S02]  /*121b0*/  IMAD R2, R4, UR8, R13 ;  /* 0x0000000804027c24 */ /* 0x000fe4000f8e020d */
[----:B-1----:R-:W-:Y:S01]  /*121c0*/  IMAD R18, R18, R15, UR7 ;  /* 0x0000000712127e24 */ /* 0x002fe2000f8e020f */
[----:B------:R-:W-:Y:S02]  /*121d0*/  ULDC UR7, c[0x0][0x600] ;  /* 0x0001800000077ab9 */ /* 0x000fe40000000800 */
[----:B------:R-:W-:-:S05]  /*121e0*/  IMAD R5, R2, UR7, R5 ;  /* 0x0000000702057c24 */ /* 0x000fca000f8e0205 */
[----:B------:R-:W-:Y:S02]  /*121f0*/  SEL R2, R5, R18, !P1 ;  /* 0x0000001205027207 */ /* 0x000fe40004800000 */
[----:B------:R-:W-:-:S07]  /*12200*/  SEL R18, R18, R5, !P1 ;  /* 0x0000000512127207 */ /* 0x000fce0004800000 */
.L_x_428:
[----:B------:R-:W-:Y:S05]  /*12210*/  BSYNC B1 ;  /* 0x0000000000017941 */ /* 0x000fea0003800000 */
.L_x_427:
[----:B------:R-:W-:-:S13]  /*12220*/  LOP3.LUT P1, RZ, R3, 0xff, RZ, 0xc0, !PT ;  /* 0x000000ff03ff7812 */ /* 0x000fda000782c0ff */
[----:B------:R-:W-:Y:S05]  /*12230*/  @P1 BRA `(.L_x_431) ;  /* 0xfffffff400381947 */ /* 0x000fea000383ffff */
[----:B------:R-:W-:Y:S05]  /*12240*/  BSYNC B0 ;  /* 0x0000000000007941 */ /* 0x000fea0003800000 */
.L_x_419:
[----:B------:R-:W-:-:S03]  /*12250*/  UMOV UR7, 0xffffffff ;  /* 0xffffffff00077882 */ /* 0x000fc60000000000 */
[----:B------:R-:W-:Y:S05]  /*12260*/  BRA.DIV UR7, `(.L_x_432) ;  /* 0x0000000607dc7947 */ /* 0x000fea000b800000 */
[----:B------:R-:W-:-:S13]  /*12270*/  ELECT P6, URZ, PT ;  /* 0x00000000003f782f */ /* 0x000fda00038c0000 */
.L_x_452:
[----:B------:R-:W-:Y:S04]  /*12280*/  BSSY B0, `(.L_x_433) ;  /* 0x0000050000007945 */ /* 0x000fe80003800000 */
[----:B------:R-:W-:Y:S05]  /*12290*/  @!P6 BRA `(.L_x_434) ;  /* 0x000000040038e947 */ /* 0x000fea0003800000 */
[----:B------:R-:W-:-:S04]  /*122a0*/  ULOP3.LUT UR7, UR36, 0x2, URZ, 0xfc, !UPT ;  /* 0x0000000224077892 */ /* 0x000fc8000f8efc3f */
[----:B------:R-:W-:-:S06]  /*122b0*/  UISETP.NE.AND UP0, UPT, UR7, 0x3, UPT ;  /* 0x000000030700788c */ /* 0x000fcc000bf05270 */
[----:B------:R-:W-:-:S13]  /*122c0*/  PLOP3.LUT P0, PT, PT, PT, UP0, 0x80, 0x0 ;  /* 0x000000000000781c */ /* 0x000fda0003f0f008 */
[----:B------:R-:W-:Y:S05]  /*122d0*/  @!P0 BRA `(.L_x_435) ;  /* 0x0000000000048947 */ /* 0x000fea0003800000 */
[----:B------:R-:W-:Y:S01]  /*122e0*/  BPT.TRAP 0x1 ;  /* 0x000000040000795c */ /* 0x000fe20000300000 */
.L_x_435:
[----:B------:R-:W0:Y:S01]  /*122f0*/  S2R R3, SR_CgaCtaId ;  /* 0x0000000000037919 */ /* 0x000e220000008800 */
[----:B------:R-:W-:-:S04]  /*12300*/  MOV R2, 0x400 ;  /* 0x0000040000027802 */ /* 0x000fc80000000f00 */
[----:B0-----:R-:W-:Y:S02]  /*12310*/  LEA R3, R3, R2, 0x18 ;  /* 0x0000000203037211 */ /* 0x001fe400078ec0ff */
[----:B------:R-:W-:-:S03]  /*12320*/  SHF.L.U32 R2, R0, 0x1f, RZ ;  /* 0x0000001f00027819 */ /* 0x000fc600000006ff */
[----:B------:R-:W-:-:S04]  /*12330*/  VIADD R3, R3, 0x40 ;  /* 0x0000004003037836 */ /* 0x000fc80000000000 */
[C---:B------:R-:W-:Y:S01]  /*12340*/  IMAD R7, R8.reuse, 0x8, R3 ;  /* 0x0000000808077824 */ /* 0x040fe200078e0203 */
[----:B------:R-:W-:-:S03]  /*12350*/  IADD3 R8, R8, 0x1, RZ ;  /* 0x0000000108087810 */ /* 0x000fc60007ffe0ff */
[----:B------:R-:W0:Y:S01]  /*12360*/  SYNCS.PHASECHK.TRANS64.TRYWAIT P0, [R7+URZ], R2 ;  /* 0x00000002070075a7 */ /* 0x000e22000800017f */
[----:B------:R-:W-:-:S04]  /*12370*/  ISETP.NE.AND P1, PT, R8, 0x8, PT ;  /* 0x000000080800780c */ /* 0x000fc80003f25270 */
[----:B------:R-:W-:Y:S02]  /*12380*/  SEL R5, RZ, 0x1, P1 ;  /* 0x00000001ff057807 */ /* 0x000fe40000800000 */
[----:B------:R-:W-:Y:S02]  /*12390*/  SEL R8, R8, RZ, P1 ;  /* 0x000000ff08087207 */ /* 0x000fe40000800000 */
[----:B------:R-:W-:-:S03]  /*123a0*/  LOP3.LUT R5, R0, R5, RZ, 0x3c, !PT ;  /* 0x0000000500057212 */ /* 0x000fc600078e3cff */
[----:B------:R-:W-:Y:S01]  /*123b0*/  IMAD R9, R8, 0x8, R3 ;  /* 0x0000000808097824 */ /* 0x000fe200078e0203 */
[----:B------:R-:W-:Y:S01]  /*123c0*/  SHF.L.U32 R4, R5, 0x1f, RZ ;  /* 0x0000001f05047819 */ /* 0x000fe200000006ff */
[----:B0-----:R-:W-:Y:S06]  /*123d0*/  @!P0 BRA `(.L_x_436) ;  /* 0x0000000400a08947 */ /* 0x001fec0003800000 */
.L_x_453:
[----:B------:R-:W1:Y:S01]  /*123e0*/  SYNCS.PHASECHK.TRANS64.TRYWAIT P0, [R9+URZ], R4 ;  /* 0x00000004090075a7 */ /* 0x000e62000800017f */
[----:B------:R-:W-:-:S05]  /*123f0*/  VIADD R0, R8, 0x1 ;  /* 0x0000000108007836 */ /* 0x000fca0000000000 */
[----:B------:R-:W-:-:S04]  /*12400*/  ISETP.NE.AND P1, PT, R0, 0x8, PT ;  /* 0x000000080000780c */ /* 0x000fc80003f25270 */
[----:B0-----:R-:W-:Y:S02]  /*12410*/  SEL R2, RZ, 0x1, P1 ;  /* 0x00000001ff027807 */ /* 0x001fe40000800000 */
[----:B------:R-:W-:Y:S02]  /*12420*/  SEL R0, R0, RZ, P1 ;  /* 0x000000ff00007207 */ /* 0x000fe40000800000 */
[----:B------:R-:W-:-:S03]  /*12430*/  LOP3.LUT R7, R5, R2, RZ, 0x3c, !PT ;  /* 0x0000000205077212 */ /* 0x000fc600078e3cff */
[----:B------:R-:W-:Y:S01]  /*12440*/  IMAD R6, R0, 0x8, R3 ;  /* 0x0000000800067824 */ /* 0x000fe200078e0203 */
[----:B------:R-:W-:Y:S01]  /*12450*/  SHF.L.U32 R5, R7, 0x1f, RZ ;  /* 0x0000001f07057819 */ /* 0x000fe200000006ff */
[----:B-1----:R-:W-:Y:S06]  /*12460*/  @!P0 BRA `(.L_x_437) ;  /* 0x0000000400908947 */ /* 0x002fec0003800000 */
.L_x_454:
[----:B------:R-:W1:Y:S01]  /*12470*/  SYNCS.PHASECHK.TRANS64.TRYWAIT P0, [R6+URZ], R5 ;  /* 0x00000005060075a7 */ /* 0x000e62000800017f */
[----:B------:R-:W-:-:S05]  /*12480*/  VIADD R0, R0, 0x1 ;  /* 0x0000000100007836 */ /* 0x000fca0000000000 */
[----:B------:R-:W-:-:S04]  /*12490*/  ISETP.NE.AND P1, PT, R0, 0x8, PT ;  /* 0x000000080000780c */ /* 0x000fc80003f25270 */
[----:B------:R-:W-:Y:S02]  /*124a0*/  SEL R2, RZ, 0x1, P1 ;  /* 0x00000001ff027807 */ /* 0x000fe40000800000 */
[----:B------:R-:W-:Y:S02]  /*124b0*/  SEL R0, R0, RZ, P1 ;  /* 0x000000ff00007207 */ /* 0x000fe40000800000 */
[----:B------:R-:W-:Y:S02]  /*124c0*/  LOP3.LUT R7, R7, R2, RZ, 0x3c, !PT ;  /* 0x0000000207077212 */ /* 0x000fe400078e3cff */
[----:B0-----:R-:W-:Y:S02]  /*124d0*/  LEA R9, R0, R3, 0x3 ;  /* 0x0000000300097211 */ /* 0x001fe400078e18ff */
[----:B------:R-:W-:Y:S01]  /*124e0*/  SHF.L.U32 R4, R7, 0x1f, RZ ;  /* 0x0000001f07047819 */ /* 0x000fe200000006ff */
[----:B-1----:R-:W-:Y:S06]  /*124f0*/  @!P0 BRA `(.L_x_438) ;  /* 0x0000000400808947 */ /* 0x002fec0003800000 */
.L_x_455:
[----:B------:R-:W1:Y:S01]  /*12500*/  SYNCS.PHASECHK.TRANS64.TRYWAIT P0, [R9+URZ], R4 ;  /* 0x00000004090075a7 */ /* 0x000e62000800017f */
[----:B------:R-:W-:-:S05]  /*12510*/  VIADD R0, R0, 0x1 ;  /* 0x0000000100007836 */ /* 0x000fca0000000000 */
[----:B------:R-:W-:-:S04]  /*12520*/  ISETP.NE.AND P1, PT, R0, 0x8, PT ;  /* 0x000000080000780c */ /* 0x000fc80003f25270 */
[----:B------:R-:W-:Y:S02]  /*12530*/  SEL R2, RZ, 0x1, P1 ;  /* 0x00000001ff027807 */ /* 0x000fe40000800000 */
[----:B------:R-:W-:Y:S02]  /*12540*/  SEL R0, R0, RZ, P1 ;  /* 0x000000ff00007207 */ /* 0x000fe40000800000 */
[----:B------:R-:W-:-:S03]  /*12550*/  LOP3.LUT R7, R7, R2, RZ, 0x3c, !PT ;  /* 0x0000000207077212 */ /* 0x000fc600078e3cff */
[----:B0-----:R-:W-:Y:S01]  /*12560*/  IMAD R6, R0, 0x8, R3 ;  /* 0x0000000800067824 */ /* 0x001fe200078e0203 */
[----:B------:R-:W-:Y:S01]  /*12570*/  SHF.L.U32 R5, R7, 0x1f, RZ ;  /* 0x0000001f07057819 */ /* 0x000fe200000006ff */
[----:B-1----:R-:W-:Y:S06]  /*12580*/  @!P0 BRA `(.L_x_439) ;  /* 0x0000000400708947 */ /* 0x002fec0003800000 */
.L_x_456:
        /* <DEDUP_REMOVED lines=9> */
.L_x_457:
[----:B------:R-:W1:Y:S01]  /*12620*/  SYNCS.PHASECHK.TRANS64.TRYWAIT P0, [R9+URZ], R4 ;  /* 0x00000004090075a7 */ /* 0x000e62000800017f */
[----:B------:R-:W-:-:S04]  /*12630*/  IADD3 R0, R0, 0x1, RZ ;  /* 0x0000000100007810 */ /* 0x000fc80007ffe0ff */
[----:B------:R-:W-:-:S04]  /*12640*/  ISETP.NE.AND P1, PT, R0, 0x8, PT ;  /* 0x000000080000780c */ /* 0x000fc80003f25270 */
[----:B------:R-:W-:Y:S02]  /*12650*/  SEL R2, RZ, 0x1, P1 ;  /* 0x00000001ff027807 */ /* 0x000fe40000800000 */
[----:B------:R-:W-:Y:S02]  /*12660*/  SEL R0, R0, RZ, P1 ;  /* 0x000000ff00007207 */ /* 0x000fe40000800000 */
[----:B------:R-:W-:-:S03]  /*12670*/  LOP3.LUT R7, R7, R2, RZ, 0x3c, !PT ;  /* 0x0000000207077212 */ /* 0x000fc600078e3cff */
[----:B0-----:R-:W-:Y:S01]  /*12680*/  IMAD R6, R0, 0x8, R3 ;  /* 0x0000000800067824 */ /* 0x001fe200078e0203 */
[----:B------:R-:W-:Y:S01]  /*12690*/  SHF.L.U32 R5, R7, 0x1f, RZ ;  /* 0x0000001f07057819 */ /* 0x000fe200000006ff */
[----:B-1----:R-:W-:Y:S06]  /*126a0*/  @!P0 BRA `(.L_x_441) ;  /* 0x0000000400508947 */ /* 0x002fec0003800000 */
.L_x_458:
[----:B------:R-:W1:Y:S01]  /*126b0*/  SYNCS.PHASECHK.TRANS64.TRYWAIT P0, [R6+URZ], R5 ;  /* 0x00000005060075a7 */ /* 0x000e62000800017f */
[----:B------:R-:W-:-:S05]  /*126c0*/  VIADD R0, R0, 0x1 ;  /* 0x0000000100007836 */ /* 0x000fca0000000000 */
[----:B------:R-:W-:-:S04]  /*126d0*/  ISETP.NE.AND P1, PT, R0, 0x8, PT ;  /* 0x000000080000780c */ /* 0x000fc80003f25270 */
[----:B------:R-:W-:Y:S02]  /*126e0*/  SEL R2, RZ, 0x1, P1 ;  /* 0x00000001ff027807 */ /* 0x000fe40000800000 */
[----:B------:R-:W-:Y:S02]  /*126f0*/  SEL R0, R0, RZ, P1 ;  /* 0x000000ff00007207 */ /* 0x000fe40000800000 */
[----:B------:R-:W-:Y:S01]  /*12700*/  LOP3.LUT R2, R7, R2, RZ, 0x3c, !PT ;  /* 0x0000000207027212 */ /* 0x000fe200078e3cff */
[----:B-1----:R-:W-:Y:S06]  /*12710*/  @!P0 BRA `(.L_x_442) ;  /* 0x0000000400488947 */ /* 0x002fec0003800000 */
.L_x_459:
[----:B------:R-:W-:Y:S01]  /*12720*/  IMAD R3, R0, 0x8, R3 ;  /* 0x0000000800037824 */ /* 0x000fe200078e0203 */
[----:B------:R-:W-:-:S07]  /*12730*/  SHF.L.U32 R0, R2, 0x1f, RZ ;  /* 0x0000001f02007819 */ /* 0x000fce00000006ff */
.L_x_443:
[----:B--2---:R2:W3:Y:S02]  /*12740*/  SYNCS.PHASECHK.TRANS64.TRYWAIT P0, [R3+URZ], R0 ;  /* 0x00000000030075a7 */ /* 0x0044e4000800017f */
[----:B---3--:R-:W-:Y:S05]  /*12750*/  @!P0 NANOSLEEP.SYNCS 0x989680 ;  /* 0x009896800000895d */ /* 0x008fea0003900000 */
[----:B------:R-:W3:Y:S02]  /*12760*/  @!P0 SYNCS.PHASECHK.TRANS64 P0, [R3+URZ], R0 ;  /* 0x00000000030085a7 */ /* 0x000ee4000800007f */
[----:B---3--:R-:W-:Y:S05]  /*12770*/  @!P0 BRA `(.L_x_443) ;  /* 0xfffffffc00f08947 */ /* 0x008fea000383ffff */
.L_x_434:
[----:B------:R-:W-:Y:S05]  /*12780*/  BSYNC B0 ;  /* 0x0000000000007941 */ /* 0x000fea0003800000 */
.L_x_433:
[----:B------:R-:W-:Y:S05]  /*12790*/  EXIT ;  /* 0x000000000000794d */ /* 0x000fea0003800000 */
.L_x_15:
[----:B0-----:R-:W-:-:S04]  /*127a0*/  IMAD.U32 R0, RZ, RZ, UR46 ;  /* 0x0000002eff007e24 */ /* 0x001fc8000f8e00ff */
[----:B------:R0:W1:Y:S03]  /*127b0*/  SYNCS.PHASECHK.TRANS64.TRYWAIT P0, [R0+URZ], R3 ;  /* 0x00000003000075a7 */ /* 0x000066000800017f */
[----:B-1----:R-:W-:Y:S05]  /*127c0*/  @!P0 NANOSLEEP.SYNCS 0x989680 ;  /* 0x009896800000895d */ /* 0x002fea0003900000 */
[----:B------:R-:W1:Y:S02]  /*127d0*/  @!P0 SYNCS.PHASECHK.TRANS64 P0, [R0+URZ], R3 ;  /* 0x00000003000085a7 */ /* 0x000e64000800007f */
[----:B-1----:R-:W-:Y:S05]  /*127e0*/  @!P0 BRA `(.L_x_15) ;  /* 0xfffffffc00ec8947 */ /* 0x002fea000383ffff */
[----:B------:R-:W-:Y:S05]  /*127f0*/  BRA `(.L_x_444) ;  /* 0xfffffeec00907947 */ /* 0x000fea000383ffff */
.L_x_20:
[----:B-1----:R1:W2:Y:S02]  /*12800*/  SYNCS.PHASECHK.TRANS64.TRYWAIT P1, [R3+URZ], R0 ;  /* 0x00000000030075a7 */ /* 0x0022a4000802017f */
[----:B--2---:R-:W-:Y:S05]  /*12810*/  @!P1 NANOSLEEP.SYNCS 0x989680 ;  /* 0x009896800000995d */ /* 0x004fea0003900000 */
[----:B------:R-:W2:Y:S02]  /*12820*/  @!P1 SYNCS.PHASECHK.TRANS64 P1, [R3+URZ], R0 ;  /* 0x00000000030095a7 */ /* 0x000ea4000802007f */
[----:B--2---:R-:W-:Y:S05]  /*12830*/  @!P1 BRA `(.L_x_20) ;  /* 0xfffffffc00f09947 */ /* 0x004fea000383ffff */
[----:B------:R-:W-:Y:S05]  /*12840*/  BRA `(.L_x_19) ;  /* 0xfffffef000047947 */ /* 0x000fea000383ffff */
.L_x_25:
[----:B-1----:R-:W-:-:S04]  /*12850*/  MOV R4, UR4 ;  /* 0x0000000400047c02 */ /* 0x002fc80008000f00 */
[----:B------:R1:W2:Y:S03]  /*12860*/  SYNCS.PHASECHK.TRANS64.TRYWAIT P1, [R4+URZ], R3 ;  /* 0x00000003040075a7 */ /* 0x0002a6000802017f */
[----:B--2---:R-:W-:Y:S05]  /*12870*/  @!P1 NANOSLEEP.SYNCS 0x989680 ;  /* 0x009896800000995d */ /* 0x004fea0003900000 */
[----:B------:R-:W2:Y:S02]  /*12880*/  @!P1 SYNCS.PHASECHK.TRANS64 P1, [R4+URZ], R3 ;  /* 0x00000003040095a7 */ /* 0x000ea4000802007f */
[----:B--2---:R-:W-:Y:S05]  /*12890*/  @!P1 BRA `(.L_x_25) ;  /* 0xfffffffc00ec9947 */ /* 0x004fea000383ffff */
[----:B------:R-:W-:Y:S05]  /*128a0*/  BRA `(.L_x_24) ;  /* 0xfffffef000c47947 */ /* 0x000fea000383ffff */
.L_x_31:
[----:B0-----:R-:W-:-:S04]  /*128b0*/  IMAD.U32 R0, RZ, RZ, UR46 ;  /* 0x0000002eff007e24 */ /* 0x001fc8000f8e00ff */
[----:B------:R0:W1:Y:S03]  /*128c0*/  SYNCS.PHASECHK.TRANS64.TRYWAIT P0, [R0+URZ+0x10], R7 ;  /* 0x00001007000075a7 */ /* 0x000066000800017f */
[----:B-1----:R-:W-:Y:S05]  /*128d0*/  @!P0 NANOSLEEP.SYNCS 0x989680 ;  /* 0x009896800000895d */ /* 0x002fea0003900000 */
[----:B------:R-:W1:Y:S02]  /*128e0*/  @!P0 SYNCS.PHASECHK.TRANS64 P0, [R0+URZ+0x10], R7 ;  /* 0x00001007000085a7 */ /* 0x000e64000800007f */
[----:B-1----:R-:W-:Y:S05]  /*128f0*/  @!P0 BRA `(.L_x_31) ;  /* 0xfffffffc00ec8947 */ /* 0x002fea000383ffff */
[----:B------:R-:W-:Y:S05]  /*12900*/  BRA `(.L_x_445) ;  /* 0xfffffef400f87947 */ /* 0x000fea000383ffff */
.L_x_420:
[----:B------:R-:W-:Y:S01]  /*12910*/  BSSY B1, `(.L_x_446) ;  /* 0x0000006000017945 */ /* 0x000fe20003800000 */
[----:B------:R-:W-:-:S07]  /*12920*/  IMAD.MOV.U32 R15, RZ, RZ, -0x1 ;  /* 0xffffffffff0f7424 */ /* 0x000fce00078e00ff */
[----:B------:R-:W-:Y:S05]  /*12930*/  WARPSYNC.COLLECTIVE R15, `(.L_x_447) ;  /* 0x000000000f0c7348 */ /* 0x000fea0003c00000 */
[----:B------:R-:W-:Y:S02]  /*12940*/  ELECT P6, UR62, PT ;  /* 0x00000000003e782f */ /* 0x000fe400038c0000 */
[----:B------:R-:W-:Y:S01]  /*12950*/  MOV R14, UR62 ;  /* 0x0000003e000e7c02 */ /* 0x000fe20008000f00 */
[----:B------:R-:W-:Y:S10]  /*12960*/  ENDCOLLECTIVE ;  /* 0x000000000000791b */ /* 0x000ff40003800000 */
.L_x_447:
[----:B------:R-:W-:Y:S05]  /*12970*/  BSYNC B1 ;  /* 0x0000000000017941 */ /* 0x000fea0003800000 */
.L_x_446:
[----:B------:R-:W-:Y:S05]  /*12980*/  BRA `(.L_x_448) ;  /* 0xffffffec00707947 */ /* 0x000fea000383ffff */
.L_x_423:
[----:B-1----:R1:W2:Y:S02]  /*12990*/  SYNCS.PHASECHK.TRANS64.TRYWAIT P1, [R7+URZ+0x40], R4 ;  /* 0x00004004070075a7 */ /* 0x0022a4000802017f */
[----:B--2---:R-:W-:Y:S05]  /*129a0*/  @!P1 NANOSLEEP.SYNCS 0x989680 ;  /* 0x009896800000995d */ /* 0x004fea0003900000 */
[----:B------:R-:W2:Y:S02]  /*129b0*/  @!P1 SYNCS.PHASECHK.TRANS64 P1, [R7+URZ+0x40], R4 ;  /* 0x00004004070095a7 */ /* 0x000ea4000802007f */
[----:B--2---:R-:W-:Y:S05]  /*129c0*/  @!P1 BRA `(.L_x_423) ;  /* 0xfffffffc00f09947 */ /* 0x004fea000383ffff */
[----:B------:R-:W-:Y:S05]  /*129d0*/  BRA `(.L_x_449) ;  /* 0xffffffec00a47947 */ /* 0x000fea000383ffff */
.L_x_432:
[----:B------:R-:W-:Y:S01]  /*129e0*/  BSSY B0, `(.L_x_450) ;  /* 0x0000006000007945 */ /* 0x000fe20003800000 */
[----:B------:R-:W-:-:S07]  /*129f0*/  IMAD.MOV.U32 R15, RZ, RZ, -0x1 ;  /* 0xffffffffff0f7424 */ /* 0x000fce00078e00ff */
[----:B------:R-:W-:Y:S05]  /*12a00*/  WARPSYNC.COLLECTIVE R15, `(.L_x_451) ;  /* 0x000000000f0c7348 */ /* 0x000fea0003c00000 */
[----:B------:R-:W-:Y:S02]  /*12a10*/  ELECT P6, UR62, PT ;  /* 0x00000000003e782f */ /* 0x000fe400038c0000 */
[----:B------:R-:W-:Y:S01]  /*12a20*/  MOV R14, UR62 ;  /* 0x0000003e000e7c02 */ /* 0x000fe20008000f00 */
[----:B------:R-:W-:Y:S10]  /*12a30*/  ENDCOLLECTIVE ;  /* 0x000000000000791b */ /* 0x000ff40003800000 */
.L_x_451:
[----:B------:R-:W-:Y:S05]  /*12a40*/  BSYNC B0 ;  /* 0x0000000000007941 */ /* 0x000fea0003800000 */
.L_x_450:
[----:B------:R-:W-:Y:S05]  /*12a50*/  BRA `(.L_x_452) ;  /* 0xfffffff800087947 */ /* 0x000fea000383ffff */
.L_x_436:
[----:B0-----:R0:W1:Y:S02]  /*12a60*/  SYNCS.PHASECHK.TRANS64.TRYWAIT P0, [R7+URZ], R2 ;  /* 0x00000002070075a7 */ /* 0x001064000800017f */
[----:B-1----:R-:W-:Y:S05]  /*12a70*/  @!P0 NANOSLEEP.SYNCS 0x989680 ;  /* 0x009896800000895d */ /* 0x002fea0003900000 */
[----:B------:R-:W1:Y:S02]  /*12a80*/  @!P0 SYNCS.PHASECHK.TRANS64 P0, [R7+URZ], R2 ;  /* 0x00000002070085a7 */ /* 0x000e64000800007f */
[----:B-1----:R-:W-:Y:S05]  /*12a90*/  @!P0 BRA `(.L_x_436) ;  /* 0xfffffffc00f08947 */ /* 0x002fea000383ffff */
[----:B------:R-:W-:Y:S05]  /*12aa0*/  BRA `(.L_x_453) ;  /* 0xfffffff8004c7947 */ /* 0x000fea000383ffff */
.L_x_437:
[----:B0-----:R0:W1:Y:S02]  /*12ab0*/  SYNCS.PHASECHK.TRANS64.TRYWAIT P0, [R9+URZ], R4 ;  /* 0x00000004090075a7 */ /* 0x001064000800017f */
[----:B-1----:R-:W-:Y:S05]  /*12ac0*/  @!P0 NANOSLEEP.SYNCS 0x989680 ;  /* 0x009896800000895d */ /* 0x002fea0003900000 */
[----:B------:R-:W1:Y:S02]  /*12ad0*/  @!P0 SYNCS.PHASECHK.TRANS64 P0, [R9+URZ], R4 ;  /* 0x00000004090085a7 */ /* 0x000e64000800007f */
[----:B-1----:R-:W-:Y:S05]  /*12ae0*/  @!P0 BRA `(.L_x_437) ;  /* 0xfffffffc00f08947 */ /* 0x002fea000383ffff */
[----:B------:R-:W-:Y:S05]  /*12af0*/  BRA `(.L_x_454) ;  /* 0xfffffff8005c7947 */ /* 0x000fea000383ffff */
.L_x_438:
[----:B0-----:R0:W1:Y:S02]  /*12b00*/  SYNCS.PHASECHK.TRANS64.TRYWAIT P0, [R6+URZ], R5 ;  /* 0x00000005060075a7 */ /* 0x001064000800017f */
[----:B-1----:R-:W-:Y:S05]  /*12b10*/  @!P0 NANOSLEEP.SYNCS 0x989680 ;  /* 0x009896800000895d */ /* 0x002fea0003900000 */
[----:B------:R-:W1:Y:S02]  /*12b20*/  @!P0 SYNCS.PHASECHK.TRANS64 P0, [R6+URZ], R5 ;  /* 0x00000005060085a7 */ /* 0x000e64000800007f */
[----:B-1----:R-:W-:Y:S05]  /*12b30*/  @!P0 BRA `(.L_x_438) ;  /* 0xfffffffc00f08947 */ /* 0x002fea000383ffff */
[----:B------:R-:W-:Y:S05]  /*12b40*/  BRA `(.L_x_455) ;  /* 0xfffffff8006c7947 */ /* 0x000fea000383ffff */
.L_x_439:
[----:B0-----:R0:W1:Y:S02]  /*12b50*/  SYNCS.PHASECHK.TRANS64.TRYWAIT P0, [R9+URZ], R4 ;  /* 0x00000004090075a7 */ /* 0x001064000800017f */
[----:B-1----:R-:W-:Y:S05]  /*12b60*/  @!P0 NANOSLEEP.SYNCS 0x989680 ;  /* 0x009896800000895d */ /* 0x002fea0003900000 */
[----:B------:R-:W1:Y:S02]  /*12b70*/  @!P0 SYNCS.PHASECHK.TRANS64 P0, [R9+URZ], R4 ;  /* 0x00000004090085a7 */ /* 0x000e64000800007f */
[----:B-1----:R-:W-:Y:S05]  /*12b80*/  @!P0 BRA `(.L_x_439) ;  /* 0xfffffffc00f08947 */ /* 0x002fea000383ffff */
[----:B------:R-:W-:Y:S05]  /*12b90*/  BRA `(.L_x_456) ;  /* 0xfffffff8007c7947 */ /* 0x000fea000383ffff */
.L_x_440:
[----:B0-----:R0:W1:Y:S02]  /*12ba0*/  SYNCS.PHASECHK.TRANS64.TRYWAIT P0, [R6+URZ], R5 ;  /* 0x00000005060075a7 */ /* 0x001064000800017f */
[----:B-1----:R-:W-:Y:S05]  /*12bb0*/  @!P0 NANOSLEEP.SYNCS 0x989680 ;  /* 0x009896800000895d */ /* 0x002fea0003900000 */
[----:B------:R-:W1:Y:S02]  /*12bc0*/  @!P0 SYNCS.PHASECHK.TRANS64 P0, [R6+URZ], R5 ;  /* 0x00000005060085a7 */ /* 0x000e64000800007f */
[----:B-1----:R-:W-:Y:S05]  /*12bd0*/  @!P0 BRA `(.L_x_440) ;  /* 0xfffffffc00f08947 */ /* 0x002fea000383ffff */
[----:B------:R-:W-:Y:S05]  /*12be0*/  BRA `(.L_x_457) ;  /* 0xfffffff8008c7947 */ /* 0x000fea000383ffff */
.L_x_441:
[----:B0-----:R0:W1:Y:S02]  /*12bf0*/  SYNCS.PHASECHK.TRANS64.TRYWAIT P0, [R9+URZ], R4 ;  /* 0x00000004090075a7 */ /* 0x001064000800017f */
[----:B-1----:R-:W-:Y:S05]  /*12c00*/  @!P0 NANOSLEEP.SYNCS 0x989680 ;  /* 0x009896800000895d */ /* 0x002fea0003900000 */
[----:B------:R-:W1:Y:S02]  /*12c10*/  @!P0 SYNCS.PHASECHK.TRANS64 P0, [R9+URZ], R4 ;  /* 0x00000004090085a7 */ /* 0x000e64000800007f */
[----:B-1----:R-:W-:Y:S05]  /*12c20*/  @!P0 BRA `(.L_x_441) ;  /* 0xfffffffc00f08947 */ /* 0x002fea000383ffff */
[----:B------:R-:W-:Y:S05]  /*12c30*/  BRA `(.L_x_458) ;  /* 0xfffffff8009c7947 */ /* 0x000fea000383ffff */
.L_x_442:
[----:B-1----:R1:W2:Y:S02]  /*12c40*/  SYNCS.PHASECHK.TRANS64.TRYWAIT P0, [R6+URZ], R5 ;  /* 0x00000005060075a7 */ /* 0x0022a4000800017f */
[----:B--2---:R-:W-:Y:S05]  /*12c50*/  @!P0 NANOSLEEP.SYNCS 0x989680 ;  /* 0x009896800000895d */ /* 0x004fea0003900000 */
[----:B------:R-:W2:Y:S02]  /*12c60*/  @!P0 SYNCS.PHASECHK.TRANS64 P0, [R6+URZ], R5 ;  /* 0x00000005060085a7 */ /* 0x000ea4000800007f */
[----:B--2---:R-:W-:Y:S05]  /*12c70*/  @!P0 BRA `(.L_x_442) ;  /* 0xfffffffc00f08947 */ /* 0x004fea000383ffff */
[----:B------:R-:W-:Y:S05]  /*12c80*/  BRA `(.L_x_459) ;  /* 0xfffffff800a47947 */ /* 0x000fea000383ffff */
.L_x_460:
[----:B------:R-:W-:-:S00]  /*12c90*/  BRA `(.L_x_460) ;  /* 0xfffffffc00fc7947 */ /* 0x000fc0000383ffff */
[----:B------:R-:W-:-:S00]  /*12ca0*/  NOP ;  /* 0x0000000000007918 */ /* 0x000fc00000000000 */
        /* <DEDUP_REMOVED lines=13> */
.L_x_461:


//--------------------- .nv.global.init           --------------------------
	.section	.nv.global.init,"aw",@progbits
.nv.global.init:
	.type		$str$22,@object
	.size		$str$22,($str$23 - $str$22)
$str$22:
        /*0000*/ 	.byte	0x6b, 0x5f, 0x74, 0x69, 0x6c, 0x65, 0x5f, 0x63, 0x6f, 0x75, 0x6e, 0x74, 0x20, 0x3e, 0x3d, 0x20
        /*0010*/ 	.byte	0x31, 0x00
	.type		$str$23,@object
	.size		$str$23,(__unnamed_1 - $str$23)
$str$23:
        /*0012*/ 	.byte	0x2f, 0x74, 0x6d, 0x70, 0x2f, 0x63, 0x75, 0x74, 0x6c, 0x61, 0x73, 0x73, 0x5f, 0x73, 0x77, 0x65
        /*0022*/ 	.byte	0x65, 0x70, 0x5f, 0x73, 0x72, 0x63, 0x2f, 0x69, 0x6e, 0x63, 0x6c, 0x75, 0x64, 0x65, 0x2f, 0x63
        /*0032*/ 	.byte	0x75, 0x74, 0x6c, 0x61, 0x73, 0x73, 0x2f, 0x67, 0x65, 0x6d, 0x6d, 0x2f, 0x63, 0x6f, 0x6c, 0x6c
        /*0042*/ 	.byte	0x65, 0x63, 0x74, 0x69, 0x76, 0x65, 0x2f, 0x73, 0x6d, 0x39, 0x30, 0x5f, 0x6d, 0x6d, 0x61, 0x5f
        /*0052*/ 	.byte	0x74, 0x6d, 0x61, 0x5f, 0x67, 0x6d, 0x6d, 0x61, 0x5f, 0x73, 0x73, 0x5f, 0x77, 0x61, 0x72, 0x70
        /*0062*/ 	.byte	0x73, 0x70, 0x65, 0x63, 0x69, 0x61, 0x6c, 0x69, 0x7a, 0x65, 0x64, 0x2e, 0x68, 0x70, 0x70, 0x00
	.type		__unnamed_1,@object
	.size		__unnamed_1,(.L_0 - __unnamed_1)
__unnamed_1:
        /*0072*/ 	.byte	0x76, 0x6f, 0x69, 0x64, 0x20, 0x63, 0x75, 0x74, 0x6c, 0x61, 0x73, 0x73, 0x3a, 0x3a, 0x67, 0x65
        /* <DEDUP_REMOVED lines=180> */
        /*0bc2*/ 	.byte	0x79, 0x5d, 0x00
.L_0:


//--------------------- .nv.shared._ZN7cutlass13device_kernelINS_4gemm6kernel13GemmUniversalIN4cute5tupleIJiiiiEEENS1_10collective13CollectiveMmaINS1_34MainloopSm90TmaGmmaWarpSpecializedILi8ENS5_IJNS4_1CILi1EEESB_SB_EEENS1_32KernelTmaWarpSpecializedPingpongEEENS5_IJNSA_ILi64EEENSA_ILi384EEENSA_ILi32EEEEEENS_10bfloat16_tENS5_IJlSB_lEEESJ_SK_NS4_8TiledMMAINS4_8MMA_AtomIJNS4_4SM904GMMA28MMA_64x192x16_F32BF16BF16_SSILNSO_5MajorE0ELSQ_0ELNSO_7ScaleInE1ELSR_1EEEEEENS4_6LayoutISC_NS5_IJNSA_ILi0EEESV_SV_EEEEENS5_IJNS4_10UnderscoreESY_SY_EEEEENS4_13SM90_TMA_LOADENS4_14ComposedLayoutINS4_7SwizzleILi2ELi4ELi3EEENS4_18smem_ptr_flag_bitsILi16EEENSU_INS5_IJNSA_ILi8EEESH_EEENS5_IJSH_SB_EEEEEEEvNS4_8identityES11_S1B_vS1C_EENS_8epilogue10collective6detail29Sm90TmaWarpSpecializedAdapterINS1F_15DefaultEpilogueISJ_SK_SK_NS1E_6thread17LinearCombinationISJ_Li1EffLNS1J_9ScaleType4KindE0ELNS_15FloatRoundStyleE2ESJ_EENS1_15EpilogueDefaultEEEEEvvEEEEvNT_6ParamsE --------------------------
	.section	.nv.shared._ZN7cutlass13device_kernelINS_4gemm6kernel13GemmUniversalIN4cute5tupleIJiiiiEEENS1_10collective13CollectiveMmaINS1_34MainloopSm90TmaGmmaWarpSpecializedILi8ENS5_IJNS4_1CILi1EEESB_SB_EEENS1_32KernelTmaWarpSpecializedPingpongEEENS5_IJNSA_ILi64EEENSA_ILi384EEENSA_ILi32EEEEEENS_10bfloat16_tENS5_IJlSB_lEEESJ_SK_NS4_8TiledMMAINS4_8MMA_AtomIJNS4_4SM904GMMA28MMA_64x192x16_F32BF16BF16_SSILNSO_5MajorE0ELSQ_0ELNSO_7ScaleInE1ELSR_1EEEEEENS4_6LayoutISC_NS5_IJNSA_ILi0EEESV_SV_EEEEENS5_IJNS4_10UnderscoreESY_SY_EEEEENS4_13SM90_TMA_LOADENS4_14ComposedLayoutINS4_7SwizzleILi2ELi4ELi3EEENS4_18smem_ptr_flag_bitsILi16EEENSU_INS5_IJNSA_ILi8EEESH_EEENS5_IJSH_SB_EEEEEEEvNS4_8identityES11_S1B_vS1C_EENS_8epilogue10collective6detail29Sm90TmaWarpSpecializedAdapterINS1F_15DefaultEpilogueISJ_SK_SK_NS1E_6thread17LinearCombinationISJ_Li1EffLNS1J_9ScaleType4KindE0ELNS_15FloatRoundStyleE2ESJ_EENS1_15EpilogueDefaultEEEEEvvEEEEvNT_6ParamsE,"aw",@nobits
	.sectionflags	@""
	.align	16
	.zero		1024


//--------------------- .nv.shared.reserved.0     --------------------------
	.section	.nv.shared.reserved.0,"aw",@nobits
	.weak		__nv_reservedSMEM_offset_0_alias
	.size		__nv_reservedSMEM_offset_0_alias, 0, 0
	.other		__nv_reservedSMEM_offset_0_alias,@"STO_CUDA_RESERVED_SHARED STV_DEFAULT"
__nv_reservedSMEM_offset_0_alias:
	.zero		0


//--------------------- .nv.global                --------------------------
	.section	.nv.global,"aw",@nobits
.nv.global:
	.type		_ZN39_INTERNAL_33e8d989_4_k_cu_257b682d_51244cute1_E,@object
	.size		_ZN39_INTERNAL_33e8d989_4_k_cu_257b682d_51244cute1_E,(_ZN39_INTERNAL_33e8d989_4_k_cu_257b682d_51244cuda3std3__45__cpo6cbeginE - _ZN39_INTERNAL_33e8d989_4_k_cu_257b682d_51244cute1_E)
_ZN39_INTERNAL_33e8d989_4_k_cu_257b682d_51244cute1_E:
	.zero		1
	.type		_ZN39_INTERNAL_33e8d989_4_k_cu_257b682d_51244cuda3std3__45__cpo6cbeginE,@object
	.size		_ZN39_INTERNAL_33e8d989_4_k_cu_257b682d_51244cuda3std3__45__cpo6cbeginE,(_ZN39_INTERNAL_33e8d989_4_k_cu_257b682d_51244cuda3std3__48in_placeE - _ZN39_INTERNAL_33e8d989_4_k_cu_257b682d_51244cuda3std3__45__cpo6cbeginE)
_ZN39_INTERNAL_33e8d989_4_k_cu_257b682d_51244cuda3std3__45__cpo6cbeginE:
	.zero		1
	.type		_ZN39_INTERNAL_33e8d989_4_k_cu_257b682d_51244cuda3std3__48in_placeE,@object
	.size		_ZN39_INTERNAL_33e8d989_4_k_cu_257b682d_51244cuda3std3__48in_placeE,(_ZN39_INTERNAL_33e8d989_4_k_cu_257b682d_51244cuda3std6ranges3__45__cpo9iter_moveE - _ZN39_INTERNAL_33e8d989_4_k_cu_257b682d_51244cuda3std3__48in_placeE)
_ZN39_INTERNAL_33e8d989_4_k_cu_257b682d_51244cuda3std3__48in_placeE:
	.zero		1
	.type		_ZN39_INTERNAL_33e8d989_4_k_cu_257b682d_51244cuda3std6ranges3__45__cpo9iter_moveE,@object
	.size		_ZN39_INTERNAL_33e8d989_4_k_cu_257b682d_51244cuda3std6ranges3__45__cpo9iter_moveE,(_ZN39_INTERNAL_33e8d989_4_k_cu_257b682d_51244cuda3std3__45__cpo5beginE - _ZN39_INTERNAL_33e8d989_4_k_cu_257b682d_51244cuda3std6ranges3__45__cpo9iter_moveE)
_ZN39_INTERNAL_33e8d989_4_k_cu_257b682d_51244cuda3std6ranges3__45__cpo9iter_moveE:
	.zero		1
	.type		_ZN39_INTERNAL_33e8d989_4_k_cu_257b682d_51244cuda3std3__45__cpo5beginE,@object
	.size		_ZN39_INTERNAL_33e8d989_4_k_cu_257b682d_51244cuda3std3__45__cpo5beginE,(_ZN39_INTERNAL_33e8d989_4_k_cu_257b682d_51244cuda3std3__441_GLOBAL__N__33e8d989_4_k_cu_257b682d_51246ignoreE - _ZN39_INTERNAL_33e8d989_4_k_cu_257b682d_51244cuda3std3__45__cpo5beginE)
_ZN39_INTERNAL_33e8d989_4_k_cu_257b682d_51244cuda3std3__45__cpo5beginE:
	.zero		1
	.type		_ZN39_INTERNAL_33e8d989_4_k_cu_257b682d_51244cuda3std3__441_GLOBAL__N__33e8d989_4_k_cu_257b682d_51246ignoreE,@object
	.size		_ZN39_INTERNAL_33e8d989_4_k_cu_257b682d_51244cuda3std3__441_GLOBAL__N__33e8d989_4_k_cu_257b682d_51246ignoreE,(_ZN39_INTERNAL_33e8d989_4_k_cu_257b682d_51244cute7productE - _ZN39_INTERNAL_33e8d989_4_k_cu_257b682d_51244cuda3std3__441_GLOBAL__N__33e8d989_4_k_cu_257b682d_51246ignoreE)
_ZN39_INTERNAL_33e8d989_4_k_cu_257b682d_51244cuda3std3__441_GLOBAL__N__33e8d989_4_k_cu_257b682d_51246ignoreE:
	.zero		1
	.type		_ZN39_INTERNAL_33e8d989_4_k_cu_257b682d_51244cute7productE,@object
	.size		_ZN39_INTERNAL_33e8d989_4_k_cu_257b682d_51244cute7productE,(_ZN39_INTERNAL_33e8d989_4_k_cu_257b682d_51244cuda3std3__45__cpo3endE - _ZN39_INTERNAL_33e8d989_4_k_cu_257b682d_51244cute7productE)
_ZN39_INTERNAL_33e8d989_4_k_cu_257b682d_51244cute7productE:
	.zero		1
	.type		_ZN39_INTERNAL_33e8d989_4_k_cu_257b682d_51244cuda3std3__45__cpo3endE,@object
	.size		_ZN39_INTERNAL_33e8d989_4_k_cu_257b682d_51244cuda3std3__45__cpo3endE,(_ZN39_INTERNAL_33e8d989_4_k_cu_257b682d_51244cuda3std3__419piecewise_constructE - _ZN39_INTERNAL_33e8d989_4_k_cu_257b682d_51244cuda3std3__45__cpo3endE)
_ZN39_INTERNAL_33e8d989_4_k_cu_257b682d_51244cuda3std3__45__cpo3endE:
	.zero		1
	.type		_ZN39_INTERNAL_33e8d989_4_k_cu_257b682d_51244cuda3std3__419piecewise_constructE,@object
	.size		_ZN39_INTERNAL_33e8d989_4_k_cu_257b682d_51244cuda3std3__419piecewise_constructE,(_ZN39_INTERNAL_33e8d989_4_k_cu_257b682d_51244cuda3std3__45__cpo4cendE - _ZN39_INTERNAL_33e8d989_4_k_cu_257b682d_51244cuda3std3__419piecewise_constructE)
_ZN39_INTERNAL_33e8d989_4_k_cu_257b682d_51244cuda3std3__419piecewise_constructE:
	.zero		1
	.type		_ZN39_INTERNAL_33e8d989_4_k_cu_257b682d_51244cuda3std3__45__cpo4cendE,@object
	.size		_ZN39_INTERNAL_33e8d989_4_k_cu_257b682d_51244cuda3std3__45__cpo4cendE,(_ZN39_INTERNAL_33e8d989_4_k_cu_257b682d_51244cuda3std6ranges3__45__cpo4swapE - _ZN39_INTERNAL_33e8d989_4_k_cu_257b682d_51244cuda3std3__45__cpo4cendE)
_ZN39_INTERNAL_33e8d989_4_k_cu_257b682d_51244cuda3std3__45__cpo4cendE:
	.zero		1
	.type		_ZN39_INTERNAL_33e8d989_4_k_cu_257b682d_51244cuda3std6ranges3__45__cpo4swapE,@object
	.size		_ZN39_INTERNAL_33e8d989_4_k_cu_257b682d_51244cuda3std6ranges3__45__cpo4swapE,(.L_8 - _ZN39_INTERNAL_33e8d989_4_k_cu_257b682d_51244cuda3std6ranges3__45__cpo4swapE)
_ZN39_INTERNAL_33e8d989_4_k_cu_257b682d_51244cuda3std6ranges3__45__cpo4swapE:
	.zero		1
.L_8:


//--------------------- .nv.constant0._ZN7cutlass13device_kernelINS_4gemm6kernel13GemmUniversalIN4cute5tupleIJiiiiEEENS1_10collective13CollectiveMmaINS1_34MainloopSm90TmaGmmaWarpSpecializedILi8ENS5_IJNS4_1CILi1EEESB_SB_EEENS1_32KernelTmaWarpSpecializedPingpongEEENS5_IJNSA_ILi64EEENSA_ILi384EEENSA_ILi32EEEEEENS_10bfloat16_tENS5_IJlSB_lEEESJ_SK_NS4_8TiledMMAINS4_8MMA_AtomIJNS4_4SM904GMMA28MMA_64x192x16_F32BF16BF16_SSILNSO_5MajorE0ELSQ_0ELNSO_7ScaleInE1ELSR_1EEEEEENS4_6LayoutISC_NS5_IJNSA_ILi0EEESV_SV_EEEEENS5_IJNS4_10UnderscoreESY_SY_EEEEENS4_13SM90_TMA_LOADENS4_14ComposedLayoutINS4_7SwizzleILi2ELi4ELi3EEENS4_18smem_ptr_flag_bitsILi16EEENSU_INS5_IJNSA_ILi8EEESH_EEENS5_IJSH_SB_EEEEEEEvNS4_8identityES11_S1B_vS1C_EENS_8epilogue10collective6detail29Sm90TmaWarpSpecializedAdapterINS1F_15DefaultEpilogueISJ_SK_SK_NS1E_6thread17LinearCombinationISJ_Li1EffLNS1J_9ScaleType4KindE0ELNS_15FloatRoundStyleE2ESJ_EENS1_15EpilogueDefaultEEEEEvvEEEEvNT_6ParamsE --------------------------
	.section	.nv.constant0._ZN7cutlass13device_kernelINS_4gemm6kernel13GemmUniversalIN4cute5tupleIJiiiiEEENS1_10collective13CollectiveMmaINS1_34MainloopSm90TmaGmmaWarpSpecializedILi8ENS5_IJNS4_1CILi1EEESB_SB_EEENS1_32KernelTmaWarpSpecializedPingpongEEENS5_IJNSA_ILi64EEENSA_ILi384EEENSA_ILi32EEEEEENS_10bfloat16_tENS5_IJlSB_lEEESJ_SK_NS4_8TiledMMAINS4_8MMA_AtomIJNS4_4SM904GMMA28MMA_64x192x16_F32BF16BF16_SSILNSO_5MajorE0ELSQ_0ELNSO_7ScaleInE1ELSR_1EEEEEENS4_6LayoutISC_NS5_IJNSA_ILi0EEESV_SV_EEEEENS5_IJNS4_10UnderscoreESY_SY_EEEEENS4_13SM90_TMA_LOADENS4_14ComposedLayoutINS4_7SwizzleILi2ELi4ELi3EEENS4_18smem_ptr_flag_bitsILi16EEENSU_INS5_IJNSA_ILi8EEESH_EEENS5_IJSH_SB_EEEEEEEvNS4_8identityES11_S1B_vS1C_EENS_8epilogue10collective6detail29Sm90TmaWarpSpecializedAdapterINS1F_15DefaultEpilogueISJ_SK_SK_NS1E_6thread17LinearCombinationISJ_Li1EffLNS1J_9ScaleType4KindE0ELNS_15FloatRoundStyleE2ESJ_EENS1_15EpilogueDefaultEEEEEvvEEEEvNT_6ParamsE,"a",@progbits
	.sectionflags	@""
	.align	4
.nv.constant0._ZN7cutlass13device_kernelINS_4gemm6kernel13GemmUniversalIN4cute5tupleIJiiiiEEENS1_10collective13CollectiveMmaINS1_34MainloopSm90TmaGmmaWarpSpecializedILi8ENS5_IJNS4_1CILi1EEESB_SB_EEENS1_32KernelTmaWarpSpecializedPingpongEEENS5_IJNSA_ILi64EEENSA_ILi384EEENSA_ILi32EEEEEENS_10bfloat16_tENS5_IJlSB_lEEESJ_SK_NS4_8TiledMMAINS4_8MMA_AtomIJNS4_4SM904GMMA28MMA_64x192x16_F32BF16BF16_SSILNSO_5MajorE0ELSQ_0ELNSO_7ScaleInE1ELSR_1EEEEEENS4_6LayoutISC_NS5_IJNSA_ILi0EEESV_SV_EEEEENS5_IJNS4_10UnderscoreESY_SY_EEEEENS4_13SM90_TMA_LOADENS4_14ComposedLayoutINS4_7SwizzleILi2ELi4ELi3EEENS4_18smem_ptr_flag_bitsILi16EEENSU_INS5_IJNSA_ILi8EEESH_EEENS5_IJSH_SB_EEEEEEEvNS4_8identityES11_S1B_vS1C_EENS_8epilogue10collective6detail29Sm90TmaWarpSpecializedAdapterINS1F_15DefaultEpilogueISJ_SK_SK_NS1E_6thread17LinearCombinationISJ_Li1EffLNS1J_9ScaleType4KindE0ELNS_15FloatRoundStyleE2ESJ_EENS1_15EpilogueDefaultEEEEEvvEEEEvNT_6ParamsE:
	.zero		1664


//--------------------- SYMBOLS --------------------------

	.type		.nv.reservedSmem.offset0,@object
	.size		.nv.reservedSmem.offset0,0x4
	.type		__assertfail,@function
